// auto-generated by cutlass_sweep.conv — config: {"arch": "sm_100", "cluster_m": 1, "cluster_n": 1, "conv_kind": "dgrad", "dtype": "fp16", "ndim": 3, "tile_k": 32, "tile_m": 64, "tile_n": 128}
#include "cutlass/cutlass.h"
#include "cute/tensor.hpp"
#include "cutlass/kernel_hardware_info.hpp"
#include "cutlass/conv/convolution.h"
#include "cutlass/conv/dispatch_policy.hpp"
#include "cutlass/conv/collective/collective_builder.hpp"
#include "cutlass/conv/kernel/conv_universal.hpp"
#include "cutlass/conv/device/conv_universal_adapter.hpp"
#include "cutlass/epilogue/collective/collective_builder.hpp"

using namespace cute;
using Elem = cutlass::half_t;
using Acc  = float;
using LayoutAB = cutlass::layout::TensorNDHWC;
using LayoutC  = cutlass::layout::TensorNDHWC;
constexpr auto ConvOp = cutlass::conv::Operator::kDgrad;
using TileShape    = Shape<_64, _128, Shape<_32>>;
using ClusterShape = Shape<_1, _1, _1>;

using CollectiveEpilogue = typename cutlass::epilogue::collective::CollectiveBuilder<
    cutlass::arch::Sm100, cutlass::arch::OpClassTensorOp,
    TileShape, ClusterShape,
    cutlass::epilogue::collective::EpilogueTileAuto,
    Acc, Acc,
    Elem, LayoutC, 128 / cutlass::sizeof_bits<Elem>::value,
    Elem, LayoutC, 128 / cutlass::sizeof_bits<Elem>::value,
    cutlass::epilogue::collective::EpilogueScheduleAuto
  >::CollectiveOp;

using CollectiveMainloop = typename cutlass::conv::collective::CollectiveBuilder<
    cutlass::arch::Sm100, cutlass::arch::OpClassTensorOp, ConvOp,
    Elem, LayoutAB, 128 / cutlass::sizeof_bits<Elem>::value,
    Elem, LayoutAB, 128 / cutlass::sizeof_bits<Elem>::value,
    Acc,
    TileShape, ClusterShape,
    cutlass::conv::collective::StageCountAutoCarveout<
        static_cast<int>(sizeof(typename CollectiveEpilogue::SharedStorage))>,
    cutlass::conv::collective::KernelScheduleAuto
  >::CollectiveOp;

using ProblemShape = cutlass::conv::ConvProblemShape<
    ConvOp, CollectiveMainloop::DispatchPolicy::NumSpatialDimensions>;
using ConvKernel = cutlass::conv::kernel::ConvUniversal<
    ProblemShape, CollectiveMainloop, CollectiveEpilogue>;
using Conv = cutlass::conv::device::ConvUniversalAdapter<ConvKernel>;

auto* _anchor = &cutlass::device_kernel<ConvKernel>;


// ===== COMPILED SASS (sm_100a) =====

	.target	sm_100a

	.elftype	@"ET_EXEC"


//--------------------- .note.nv.tkinfo           --------------------------
	.section	.note.nv.tkinfo,"",@"SHT_NOTE"
	.sectionflags	@"SHF_NOTE_NV_TKINFO"
	.tkinfo
        /*0018*/ 	.word	0x00000002
        /*0030*/ 	.string	""
        /*0030*/ 	.string	"ptxas"
        /*0030*/ 	.string	"Cuda compilation tools, release 13.0, V13.0.88"
        /*0030*/ 	.string	"Build cuda_13.0.r13.0/compiler.36424714_0"
        /*0030*/ 	.string	"-arch sm_100a -m 64 "



//--------------------- .note.nv.cuinfo           --------------------------
	.section	.note.nv.cuinfo,"",@"SHT_NOTE"
	.sectionflags	@"SHF_NOTE_NV_CUINFO"
        /*0018*/ 	.short	0x0002
        /*001a*/ 	.short	0x0064
        /*001c*/ 	.short	0x0082
	.zero		2


//--------------------- .nv.info                  --------------------------
	.section	.nv.info,"",@"SHT_CUDA_INFO"
	.align	4


	//----- nvinfo : EIATTR_REGCOUNT
	.align		4
        /*0000*/ 	.byte	0x04, 0x2f
        /*0002*/ 	.short	(.L_19 - .L_18)
	.align		4
.L_18:
        /*0004*/ 	.word	index@(_ZN7cutlass13device_kernelINS_4conv6kernel13ConvUniversalINS1_16ConvProblemShapeILNS1_8OperatorE1ELi3EEENS1_10collective14CollectiveConvINS1_47MainloopSm100TmaUmmaWarpSpecializedImplicitGemmILS5_1ELi17ELi3ELi1ELi2EN4cute5tupleIJNSA_1CILi1EEESD_SD_EEEEENSB_IJNSC_ILi64EEENSC_ILi128EEENSB_IJNSC_ILi32EEEEEEEEENS_6half_tESL_NSA_8TiledMMAINSA_8MMA_AtomIJNSA_20SM100_MMA_F16BF16_SSISL_SL_fLi64ELi128ELNSA_4UMMA5MajorE0ELSQ_1ELNSP_7ScaleInE0ELSR_0EEEEEENSA_6LayoutISE_NSB_IJNSC_ILi0EEESV_SV_EEEEENSB_IJNSA_10UnderscoreESY_SY_EEEEENS7_6detail27Sm100ImplicitGemmTileTraitsINSA_20SM90_TMA_LOAD_IM2COLENSA_14ComposedLayoutINSA_7SwizzleILi2ELi4ELi3EEENSA_18smem_ptr_flag_bitsILi16EEENSU_INSB_IJNSC_ILi8EEESI_EEENSB_IJSI_SD_EEEEEEEvEENS12_INSA_13SM90_TMA_LOADENS14_INS15_ILi3ELi4ELi3EEES18_NSU_INSB_IJSG_S19_EEENSB_IJSD_SG_EEEEEEEvEEEENS_8epilogue10collective18CollectiveEpilogueINS1N_23Sm100TmaWarpSpecializedILi4ELi2ELi16ELb1ELb0EEEJSK_NSB_IJNSU_ISG_SD_EENSU_ISI_SD_EEEEESL_NSB_IJNSB_IJllllEEESD_SV_EEESL_S1W_NS1N_6fusion15FusionCallbacksIS1R_NS1X_17LinearCombinationISL_fSL_fLNS_15FloatRoundStyleE2EEESK_S1U_JEEENSA_5SM1004TMEM4LOAD26SM100_TMEM_LOAD_16dp256b4xES13_S1D_NSA_17SM75_U32x4_LDSM_NENSA_21SM90_TMA_STORE_IM2COLES1D_NSA_17SM90_U32x4_STSM_NENSA_39AutoVectorizingCopyWithAssumedAlignmentILi128EEEEEEvvEEEEvNT_6ParamsE)
        /*0008*/ 	.word	0x0000004e


	//----- nvinfo : EIATTR_FRAME_SIZE
	.align		4
.L_19:
        /*000c*/ 	.byte	0x04, 0x11
        /*000e*/ 	.short	(.L_21 - .L_20)
	.align		4
.L_20:
        /*0010*/ 	.word	index@($__internal_2_$__cuda_sm10x_tcgen05_guardrail_trap_unallocated_columns_being_dealloced)
        /*0014*/ 	.word	0x00000008


	//----- nvinfo : EIATTR_FRAME_SIZE
	.align		4
.L_21:
        /*0018*/ 	.byte	0x04, 0x11
        /*001a*/ 	.short	(.L_23 - .L_22)
	.align		4
.L_22:
        /*001c*/ 	.word	index@($__internal_1_$__cuda_sm10x_tcgen05_guardrail_trap_phase_invalid_during_alloc)
        /*0020*/ 	.word	0x00000008


	//----- nvinfo : EIATTR_FRAME_SIZE
	.align		4
.L_23:
        /*0024*/ 	.byte	0x04, 0x11
        /*0026*/ 	.short	(.L_25 - .L_24)
	.align		4
.L_24:
        /*0028*/ 	.word	index@($__internal_0_$__cuda_sm10x_tcgen05_guardrail_trap_col_being_dealloced_not_returned_by_alloc)
        /*002c*/ 	.word	0x00000008


	//----- nvinfo : EIATTR_FRAME_SIZE
	.align		4
.L_25:
        /*0030*/ 	.byte	0x04, 0x11
        /*0032*/ 	.short	(.L_27 - .L_26)
	.align		4
.L_26:
        /*0034*/ 	.word	index@(_ZN7cutlass13device_kernelINS_4conv6kernel13ConvUniversalINS1_16ConvProblemShapeILNS1_8OperatorE1ELi3EEENS1_10collective14CollectiveConvINS1_47MainloopSm100TmaUmmaWarpSpecializedImplicitGemmILS5_1ELi17ELi3ELi1ELi2EN4cute5tupleIJNSA_1CILi1EEESD_SD_EEEEENSB_IJNSC_ILi64EEENSC_ILi128EEENSB_IJNSC_ILi32EEEEEEEEENS_6half_tESL_NSA_8TiledMMAINSA_8MMA_AtomIJNSA_20SM100_MMA_F16BF16_SSISL_SL_fLi64ELi128ELNSA_4UMMA5MajorE0ELSQ_1ELNSP_7ScaleInE0ELSR_0EEEEEENSA_6LayoutISE_NSB_IJNSC_ILi0EEESV_SV_EEEEENSB_IJNSA_10UnderscoreESY_SY_EEEEENS7_6detail27Sm100ImplicitGemmTileTraitsINSA_20SM90_TMA_LOAD_IM2COLENSA_14ComposedLayoutINSA_7SwizzleILi2ELi4ELi3EEENSA_18smem_ptr_flag_bitsILi16EEENSU_INSB_IJNSC_ILi8EEESI_EEENSB_IJSI_SD_EEEEEEEvEENS12_INSA_13SM90_TMA_LOADENS14_INS15_ILi3ELi4ELi3EEES18_NSU_INSB_IJSG_S19_EEENSB_IJSD_SG_EEEEEEEvEEEENS_8epilogue10collective18CollectiveEpilogueINS1N_23Sm100TmaWarpSpecializedILi4ELi2ELi16ELb1ELb0EEEJSK_NSB_IJNSU_ISG_SD_EENSU_ISI_SD_EEEEESL_NSB_IJNSB_IJllllEEESD_SV_EEESL_S1W_NS1N_6fusion15FusionCallbacksIS1R_NS1X_17LinearCombinationISL_fSL_fLNS_15FloatRoundStyleE2EEESK_S1U_JEEENSA_5SM1004TMEM4LOAD26SM100_TMEM_LOAD_16dp256b4xES13_S1D_NSA_17SM75_U32x4_LDSM_NENSA_21SM90_TMA_STORE_IM2COLES1D_NSA_17SM90_U32x4_STSM_NENSA_39AutoVectorizingCopyWithAssumedAlignmentILi128EEEEEEvvEEEEvNT_6ParamsE)
        /*0038*/ 	.word	0x00000008


	//----- nvinfo : EIATTR_MIN_STACK_SIZE
	.align		4
.L_27:
        /*003c*/ 	.byte	0x04, 0x12
        /*003e*/ 	.short	(.L_29 - .L_28)
	.align		4
.L_28:
        /*0040*/ 	.word	index@(_ZN7cutlass13device_kernelINS_4conv6kernel13ConvUniversalINS1_16ConvProblemShapeILNS1_8OperatorE1ELi3EEENS1_10collective14CollectiveConvINS1_47MainloopSm100TmaUmmaWarpSpecializedImplicitGemmILS5_1ELi17ELi3ELi1ELi2EN4cute5tupleIJNSA_1CILi1EEESD_SD_EEEEENSB_IJNSC_ILi64EEENSC_ILi128EEENSB_IJNSC_ILi32EEEEEEEEENS_6half_tESL_NSA_8TiledMMAINSA_8MMA_AtomIJNSA_20SM100_MMA_F16BF16_SSISL_SL_fLi64ELi128ELNSA_4UMMA5MajorE0ELSQ_1ELNSP_7ScaleInE0ELSR_0EEEEEENSA_6LayoutISE_NSB_IJNSC_ILi0EEESV_SV_EEEEENSB_IJNSA_10UnderscoreESY_SY_EEEEENS7_6detail27Sm100ImplicitGemmTileTraitsINSA_20SM90_TMA_LOAD_IM2COLENSA_14ComposedLayoutINSA_7SwizzleILi2ELi4ELi3EEENSA_18smem_ptr_flag_bitsILi16EEENSU_INSB_IJNSC_ILi8EEESI_EEENSB_IJSI_SD_EEEEEEEvEENS12_INSA_13SM90_TMA_LOADENS14_INS15_ILi3ELi4ELi3EEES18_NSU_INSB_IJSG_S19_EEENSB_IJSD_SG_EEEEEEEvEEEENS_8epilogue10collective18CollectiveEpilogueINS1N_23Sm100TmaWarpSpecializedILi4ELi2ELi16ELb1ELb0EEEJSK_NSB_IJNSU_ISG_SD_EENSU_ISI_SD_EEEEESL_NSB_IJNSB_IJllllEEESD_SV_EEESL_S1W_NS1N_6fusion15FusionCallbacksIS1R_NS1X_17LinearCombinationISL_fSL_fLNS_15FloatRoundStyleE2EEESK_S1U_JEEENSA_5SM1004TMEM4LOAD26SM100_TMEM_LOAD_16dp256b4xES13_S1D_NSA_17SM75_U32x4_LDSM_NENSA_21SM90_TMA_STORE_IM2COLES1D_NSA_17SM90_U32x4_STSM_NENSA_39AutoVectorizingCopyWithAssumedAlignmentILi128EEEEEEvvEEEEvNT_6ParamsE)
        /*0044*/ 	.word	0x00000008
.L_29:


//--------------------- .nv.compat                --------------------------
	.section	.nv.compat,"",@"SHT_CUDA_COMPAT_INFO"
	.align	4
        /*0000*/ 	.byte	0x02, 0x09, 0x01, 0x00, 0x02, 0x02, 0x02, 0x00, 0x02, 0x05, 0x05, 0x00, 0x03, 0x07, 0x01, 0x01
        /*0010*/ 	.byte	0x02, 0x03, 0x01, 0x00, 0x02, 0x06, 0x01, 0x00, 0x04, 0x0b, 0x08, 0x00, 0x09, 0x00, 0x00, 0x00
        /*0020*/ 	.byte	0x00, 0x00, 0x00, 0x00


//--------------------- .nv.info._ZN7cutlass13device_kernelINS_4conv6kernel13ConvUniversalINS1_16ConvProblemShapeILNS1_8OperatorE1ELi3EEENS1_10collective14CollectiveConvINS1_47MainloopSm100TmaUmmaWarpSpecializedImplicitGemmILS5_1ELi17ELi3ELi1ELi2EN4cute5tupleIJNSA_1CILi1EEESD_SD_EEEEENSB_IJNSC_ILi64EEENSC_ILi128EEENSB_IJNSC_ILi32EEEEEEEEENS_6half_tESL_NSA_8TiledMMAINSA_8MMA_AtomIJNSA_20SM100_MMA_F16BF16_SSISL_SL_fLi64ELi128ELNSA_4UMMA5MajorE0ELSQ_1ELNSP_7ScaleInE0ELSR_0EEEEEENSA_6LayoutISE_NSB_IJNSC_ILi0EEESV_SV_EEEEENSB_IJNSA_10UnderscoreESY_SY_EEEEENS7_6detail27Sm100ImplicitGemmTileTraitsINSA_20SM90_TMA_LOAD_IM2COLENSA_14ComposedLayoutINSA_7SwizzleILi2ELi4ELi3EEENSA_18smem_ptr_flag_bitsILi16EEENSU_INSB_IJNSC_ILi8EEESI_EEENSB_IJSI_SD_EEEEEEEvEENS12_INSA_13SM90_TMA_LOADENS14_INS15_ILi3ELi4ELi3EEES18_NSU_INSB_IJSG_S19_EEENSB_IJSD_SG_EEEEEEEvEEEENS_8epilogue10collective18CollectiveEpilogueINS1N_23Sm100TmaWarpSpecializedILi4ELi2ELi16ELb1ELb0EEEJSK_NSB_IJNSU_ISG_SD_EENSU_ISI_SD_EEEEESL_NSB_IJNSB_IJllllEEESD_SV_EEESL_S1W_NS1N_6fusion15FusionCallbacksIS1R_NS1X_17LinearCombinationISL_fSL_fLNS_15FloatRoundStyleE2EEESK_S1U_JEEENSA_5SM1004TMEM4LOAD26SM100_TMEM_LOAD_16dp256b4xES13_S1D_NSA_17SM75_U32x4_LDSM_NENSA_21SM90_TMA_STORE_IM2COLES1D_NSA_17SM90_U32x4_STSM_NENSA_39AutoVectorizingCopyWithAssumedAlignmentILi128EEEEEEvvEEEEvNT_6ParamsE --------------------------
	.section	.nv.info._ZN7cutlass13device_kernelINS_4conv6kernel13ConvUniversalINS1_16ConvProblemShapeILNS1_8OperatorE1ELi3EEENS1_10collective14CollectiveConvINS1_47MainloopSm100TmaUmmaWarpSpecializedImplicitGemmILS5_1ELi17ELi3ELi1ELi2EN4cute5tupleIJNSA_1CILi1EEESD_SD_EEEEENSB_IJNSC_ILi64EEENSC_ILi128EEENSB_IJNSC_ILi32EEEEEEEEENS_6half_tESL_NSA_8TiledMMAINSA_8MMA_AtomIJNSA_20SM100_MMA_F16BF16_SSISL_SL_fLi64ELi128ELNSA_4UMMA5MajorE0ELSQ_1ELNSP_7ScaleInE0ELSR_0EEEEEENSA_6LayoutISE_NSB_IJNSC_ILi0EEESV_SV_EEEEENSB_IJNSA_10UnderscoreESY_SY_EEEEENS7_6detail27Sm100ImplicitGemmTileTraitsINSA_20SM90_TMA_LOAD_IM2COLENSA_14ComposedLayoutINSA_7SwizzleILi2ELi4ELi3EEENSA_18smem_ptr_flag_bitsILi16EEENSU_INSB_IJNSC_ILi8EEESI_EEENSB_IJSI_SD_EEEEEEEvEENS12_INSA_13SM90_TMA_LOADENS14_INS15_ILi3ELi4ELi3EEES18_NSU_INSB_IJSG_S19_EEENSB_IJSD_SG_EEEEEEEvEEEENS_8epilogue10collective18CollectiveEpilogueINS1N_23Sm100TmaWarpSpecializedILi4ELi2ELi16ELb1ELb0EEEJSK_NSB_IJNSU_ISG_SD_EENSU_ISI_SD_EEEEESL_NSB_IJNSB_IJllllEEESD_SV_EEESL_S1W_NS1N_6fusion15FusionCallbacksIS1R_NS1X_17LinearCombinationISL_fSL_fLNS_15FloatRoundStyleE2EEESK_S1U_JEEENSA_5SM1004TMEM4LOAD26SM100_TMEM_LOAD_16dp256b4xES13_S1D_NSA_17SM75_U32x4_LDSM_NENSA_21SM90_TMA_STORE_IM2COLES1D_NSA_17SM90_U32x4_STSM_NENSA_39AutoVectorizingCopyWithAssumedAlignmentILi128EEEEEEvvEEEEvNT_6ParamsE,"",@"SHT_CUDA_INFO"
	.sectionflags	@""
	.align	4


	//----- nvinfo : EIATTR_CUDA_API_VERSION
	.align		4
        /*0000*/ 	.byte	0x04, 0x37
        /*0002*/ 	.short	(.L_31 - .L_30)
.L_30:
        /*0004*/ 	.word	0x00000082


	//----- nvinfo : EIATTR_KPARAM_INFO
	.align		4
.L_31:
        /*0008*/ 	.byte	0x04, 0x17
        /*000a*/ 	.short	(.L_33 - .L_32)
.L_32:
        /*000c*/ 	.word	0x00000000
        /*0010*/ 	.short	0x0000
        /*0012*/ 	.short	0x0000
        /*0014*/ 	.byte	0x00, 0xf0, 0x01, 0x24


	//----- nvinfo : EIATTR_AT_ENTRY_FRAGMENTS
	.align		4
.L_33:
        /*0018*/ 	.byte	0x04, 0x4f
        /*001a*/ 	.short	(.L_35 - .L_34)


	//   ....[0]....
.L_34:
        /*001c*/ 	.word	0x00000006


	//----- nvinfo : EIATTR_RESERVED_SMEM_USED
	.align		4
.L_35:
        /*0020*/ 	.byte	0x01, 0x41
	.zero		2


	//----- nvinfo : EIATTR_SPARSE_MMA_MASK
	.align		4
        /*0024*/ 	.byte	0x03, 0x50
        /*0026*/ 	.short	0x0000


	//----- nvinfo : EIATTR_TCGEN05_1CTA_USED
	.align		4
        /*0028*/ 	.byte	0x01, 0x51
	.zero		2


	//----- nvinfo : EIATTR_MAXREG_COUNT
	.align		4
        /*002c*/ 	.byte	0x03, 0x1b
        /*002e*/ 	.short	0x00ff


	//----- nvinfo : EIATTR_NUM_BARRIERS
	.align		4
        /*0030*/ 	.byte	0x02, 0x4c
        /*0032*/ 	.byte	0x07
	.zero		1


	//----- nvinfo : EIATTR_EXTERNS
	.align		4
        /*0034*/ 	.byte	0x04, 0x0f
        /*0036*/ 	.short	(.L_37 - .L_36)


	//   ....[0]....
	.align		4
.L_36:
        /*0038*/ 	.word	index@(__assertfail)


	//----- nvinfo : EIATTR_MERCURY_ISA_VERSION
	.align		4
.L_37:
        /*003c*/ 	.byte	0x03, 0x5f
        /*003e*/ 	.short	0x0101


	//----- nvinfo : EIATTR_INT_WARP_WIDE_INSTR_OFFSETS
	.align		4
        /*0040*/ 	.byte	0x04, 0x31
        /*0042*/ 	.short	(.L_39 - .L_38)


	//   ....[0]....
.L_38:
        /*0044*/ 	.word	0x000045d0


	//   ....[1]....
        /*0048*/ 	.word	0x000045f0


	//   ....[2]....
        /*004c*/ 	.word	0x00004620


	//   ....[3]....
        /*0050*/ 	.word	0x000053b0


	//   ....[4]....
        /*0054*/ 	.word	0x00005420


	//   ....[5]....
        /*0058*/ 	.word	0x00005530


	//   ....[6]....
        /*005c*/ 	.word	0x000055b0


	//   ....[7]....
        /*0060*/ 	.word	0x000056b0


	//   ....[8]....
        /*0064*/ 	.word	0x00005750


	//   ....[9]....
        /*0068*/ 	.word	0x00005840


	//   ....[10]....
        /*006c*/ 	.word	0x00005940


	//----- nvinfo : EIATTR_COOP_GROUP_MASK_REGIDS
	.align		4
.L_39:
        /*0070*/ 	.byte	0x04, 0x29
        /*0072*/ 	.short	(.L_41 - .L_40)


	//   ....[0]....
.L_40:
        /*0074*/ 	.word	0xffffffff


	//   ....[1]....
        /*0078*/ 	.word	0xffffffff


	//   ....[2]....
        /*007c*/ 	.word	0xffffffff


	//   ....[3]....
        /*0080*/ 	.word	0xffffffff


	//   ....[4]....
        /*0084*/ 	.word	0xffffffff


	//   ....[5]....
        /*0088*/ 	.word	0xffffffff


	//   ....[6]....
        /*008c*/ 	.word	0xffffffff


	//   ....[7]....
        /*0090*/ 	.word	0xffffffff


	//   ....[8]....
        /*0094*/ 	.word	0xffffffff


	//   ....[9]....
        /*0098*/ 	.word	0xffffffff


	//   ....[10]....
        /*009c*/ 	.word	0xffffffff


	//   ....[11]....
        /*00a0*/ 	.word	0xffffffff


	//----- nvinfo : EIATTR_COOP_GROUP_INSTR_OFFSETS
	.align		4
.L_41:
        /*00a4*/ 	.byte	0x04, 0x28
        /*00a6*/ 	.short	(.L_43 - .L_42)


	//   ....[0]....
.L_42:
        /*00a8*/ 	.word	0x00000090


	//   ....[1]....
        /*00ac*/ 	.word	0x00000500


	//   ....[2]....
        /*00b0*/ 	.word	0x00000840


	//   ....[3]....
        /*00b4*/ 	.word	0x000009e0


	//   ....[4]....
        /*00b8*/ 	.word	0x00000ae0


	//   ....[5]....
        /*00bc*/ 	.word	0x00000c30


	//   ....[6]....
        /*00c0*/ 	.word	0x00002590


	//   ....[7]....
        /*00c4*/ 	.word	0x00003a10


	//   ....[8]....
        /*00c8*/ 	.word	0x00003c20


	//   ....[9]....
        /*00cc*/ 	.word	0x00003c50


	//   ....[10]....
        /*00d0*/ 	.word	0x000044b0


	//   ....[11]....
        /*00d4*/ 	.word	0x000046f0


	//----- nvinfo : EIATTR_VRC_CTA_INIT_COUNT
	.align		4
.L_43:
        /*00d8*/ 	.byte	0x02, 0x4a
        /*00da*/ 	.byte	0x80
	.zero		1


	//----- nvinfo : EIATTR_SYSCALL_OFFSETS
	.align		4
        /*00dc*/ 	.byte	0x04, 0x46
        /*00de*/ 	.short	(.L_45 - .L_44)


	//   ....[0]....
.L_44:
        /*00e0*/ 	.word	0x00006580


	//   ....[1]....
        /*00e4*/ 	.word	0x00006670


	//   ....[2]....
        /*00e8*/ 	.word	0x00006fd0


	//   ....[3]....
        /*00ec*/ 	.word	0x000078b0


	//   ....[4]....
        /*00f0*/ 	.word	0x00008160


	//   ....[5]....
        /*00f4*/ 	.word	0x00008a00


	//----- nvinfo : EIATTR_MBARRIER_INSTR_OFFSETS
	.align		4
.L_45:
        /*00f8*/ 	.byte	0x04, 0x39
        /*00fa*/ 	.short	(.L_47 - .L_46)


	//   ....[0]....
.L_46:
        /*00fc*/ 	.word	0x00000600
        /*0100*/ 	.word	0x000000ff
        /*0104*/ 	.word	0x00000000
        /*0108*/ 	.short	0x0100
        /*010a*/ 	.byte	0x04
	.zero		1


	//   ....[1]....
        /*010c*/ 	.word	0x00000610
        /*0110*/ 	.word	0x000000ff
        /*0114*/ 	.word	0x00000088
        /*0118*/ 	.short	0x0100
        /*011a*/ 	.byte	0x04
	.zero		1


	//   ....[2]....
        /*011c*/ 	.word	0x00000620
        /*0120*/ 	.word	0x000000ff
        /*0124*/ 	.word	0x00000008
        /*0128*/ 	.short	0x0100
        /*012a*/ 	.byte	0x04
	.zero		1


	//   ....[3]....
        /*012c*/ 	.word	0x00000630
        /*0130*/ 	.word	0x000000ff
        /*0134*/ 	.word	0x00000090
        /*0138*/ 	.short	0x0100
        /*013a*/ 	.byte	0x04
	.zero		1


	//   ....[4]....
        /*013c*/ 	.word	0x00000640
        /*0140*/ 	.word	0x000000ff
        /*0144*/ 	.word	0x00000010
        /*0148*/ 	.short	0x0100
        /*014a*/ 	.byte	0x04
	.zero		1


	//   ....[5]....
        /*014c*/ 	.word	0x00000650
        /*0150*/ 	.word	0x000000ff
        /*0154*/ 	.word	0x00000098
        /*0158*/ 	.short	0x0100
        /*015a*/ 	.byte	0x04
	.zero		1


	//   ....[6]....
        /*015c*/ 	.word	0x00000660
        /*0160*/ 	.word	0x000000ff
        /*0164*/ 	.word	0x00000018
        /*0168*/ 	.short	0x0100
        /*016a*/ 	.byte	0x04
	.zero		1


	//   ....[7]....
        /*016c*/ 	.word	0x00000670
        /*0170*/ 	.word	0x000000ff
        /*0174*/ 	.word	0x000000a0
        /*0178*/ 	.short	0x0100
        /*017a*/ 	.byte	0x04
	.zero		1


	//   ....[8]....
        /*017c*/ 	.word	0x00000680
        /*0180*/ 	.word	0x000000ff
        /*0184*/ 	.word	0x00000020
        /*0188*/ 	.short	0x0100
        /*018a*/ 	.byte	0x04
	.zero		1


	//   ....[9]....
        /*018c*/ 	.word	0x00000690
        /*0190*/ 	.word	0x000000ff
        /*0194*/ 	.word	0x000000a8
        /*0198*/ 	.short	0x0100
        /*019a*/ 	.byte	0x04
	.zero		1


	//   ....[10]....
        /*019c*/ 	.word	0x000006a0
        /*01a0*/ 	.word	0x000000ff
        /*01a4*/ 	.word	0x00000028
        /*01a8*/ 	.short	0x0100
        /*01aa*/ 	.byte	0x04
	.zero		1


	//   ....[11]....
        /*01ac*/ 	.word	0x000006b0
        /*01b0*/ 	.word	0x000000ff
        /*01b4*/ 	.word	0x000000b0
        /*01b8*/ 	.short	0x0100
        /*01ba*/ 	.byte	0x04
	.zero		1


	//   ....[12]....
        /*01bc*/ 	.word	0x000006c0
        /*01c0*/ 	.word	0x000000ff
        /*01c4*/ 	.word	0x00000030
        /*01c8*/ 	.short	0x0100
        /*01ca*/ 	.byte	0x04
	.zero		1


	//   ....[13]....
        /*01cc*/ 	.word	0x000006d0
        /*01d0*/ 	.word	0x000000ff
        /*01d4*/ 	.word	0x000000b8
        /*01d8*/ 	.short	0x0100
        /*01da*/ 	.byte	0x04
	.zero		1


	//   ....[14]....
        /*01dc*/ 	.word	0x000006e0
        /*01e0*/ 	.word	0x000000ff
        /*01e4*/ 	.word	0x00000038
        /*01e8*/ 	.short	0x0100
        /*01ea*/ 	.byte	0x04
	.zero		1


	//   ....[15]....
        /*01ec*/ 	.word	0x000006f0
        /*01f0*/ 	.word	0x000000ff
        /*01f4*/ 	.word	0x000000c0
        /*01f8*/ 	.short	0x0100
        /*01fa*/ 	.byte	0x04
	.zero		1


	//   ....[16]....
        /*01fc*/ 	.word	0x00000700
        /*0200*/ 	.word	0x000000ff
        /*0204*/ 	.word	0x00000040
        /*0208*/ 	.short	0x0100
        /*020a*/ 	.byte	0x04
	.zero		1


	//   ....[17]....
        /*020c*/ 	.word	0x00000710
        /*0210*/ 	.word	0x000000ff
        /*0214*/ 	.word	0x000000c8
        /*0218*/ 	.short	0x0100
        /*021a*/ 	.byte	0x04
	.zero		1


	//   ....[18]....
        /*021c*/ 	.word	0x00000720
        /*0220*/ 	.word	0x000000ff
        /*0224*/ 	.word	0x00000048
        /*0228*/ 	.short	0x0100
        /*022a*/ 	.byte	0x04
	.zero		1


	//   ....[19]....
        /*022c*/ 	.word	0x00000730
        /*0230*/ 	.word	0x000000ff
        /*0234*/ 	.word	0x000000d0
        /*0238*/ 	.short	0x0100
        /*023a*/ 	.byte	0x04
	.zero		1


	//   ....[20]....
        /*023c*/ 	.word	0x00000740
        /*0240*/ 	.word	0x000000ff
        /*0244*/ 	.word	0x00000050
        /*0248*/ 	.short	0x0100
        /*024a*/ 	.byte	0x04
	.zero		1


	//   ....[21]....
        /*024c*/ 	.word	0x00000750
        /*0250*/ 	.word	0x000000ff
        /*0254*/ 	.word	0x000000d8
        /*0258*/ 	.short	0x0100
        /*025a*/ 	.byte	0x04
	.zero		1


	//   ....[22]....
        /*025c*/ 	.word	0x00000760
        /*0260*/ 	.word	0x000000ff
        /*0264*/ 	.word	0x00000058
        /*0268*/ 	.short	0x0100
        /*026a*/ 	.byte	0x04
	.zero		1


	//   ....[23]....
        /*026c*/ 	.word	0x00000770
        /*0270*/ 	.word	0x000000ff
        /*0274*/ 	.word	0x000000e0
        /*0278*/ 	.short	0x0100
        /*027a*/ 	.byte	0x04
	.zero		1


	//   ....[24]....
        /*027c*/ 	.word	0x00000780
        /*0280*/ 	.word	0x000000ff
        /*0284*/ 	.word	0x00000060
        /*0288*/ 	.short	0x0100
        /*028a*/ 	.byte	0x04
	.zero		1


	//   ....[25]....
        /*028c*/ 	.word	0x00000790
        /*0290*/ 	.word	0x000000ff
        /*0294*/ 	.word	0x000000e8
        /*0298*/ 	.short	0x0100
        /*029a*/ 	.byte	0x04
	.zero		1


	//   ....[26]....
        /*029c*/ 	.word	0x000007a0
        /*02a0*/ 	.word	0x000000ff
        /*02a4*/ 	.word	0x00000068
        /*02a8*/ 	.short	0x0100
        /*02aa*/ 	.byte	0x04
	.zero		1


	//   ....[27]....
        /*02ac*/ 	.word	0x000007b0
        /*02b0*/ 	.word	0x000000ff
        /*02b4*/ 	.word	0x000000f0
        /*02b8*/ 	.short	0x0100
        /*02ba*/ 	.byte	0x04
	.zero		1


	//   ....[28]....
        /*02bc*/ 	.word	0x000007c0
        /*02c0*/ 	.word	0x000000ff
        /*02c4*/ 	.word	0x00000070
        /*02c8*/ 	.short	0x0100
        /*02ca*/ 	.byte	0x04
	.zero		1


	//   ....[29]....
        /*02cc*/ 	.word	0x000007d0
        /*02d0*/ 	.word	0x000000ff
        /*02d4*/ 	.word	0x000000f8
        /*02d8*/ 	.short	0x0100
        /*02da*/ 	.byte	0x04
	.zero		1


	//   ....[30]....
        /*02dc*/ 	.word	0x000007e0
        /*02e0*/ 	.word	0x000000ff
        /*02e4*/ 	.word	0x00000078
        /*02e8*/ 	.short	0x0100
        /*02ea*/ 	.byte	0x04
	.zero		1


	//   ....[31]....
        /*02ec*/ 	.word	0x000007f0
        /*02f0*/ 	.word	0x000000ff
        /*02f4*/ 	.word	0x00000100
        /*02f8*/ 	.short	0x0100
        /*02fa*/ 	.byte	0x04
	.zero		1


	//   ....[32]....
        /*02fc*/ 	.word	0x00000800
        /*0300*/ 	.word	0x000000ff
        /*0304*/ 	.word	0x00000080
        /*0308*/ 	.short	0x0100
        /*030a*/ 	.byte	0x04
	.zero		1


	//   ....[33]....
        /*030c*/ 	.word	0x00000810
        /*0310*/ 	.word	0x000000ff
        /*0314*/ 	.word	0x00000108
        /*0318*/ 	.short	0x0100
        /*031a*/ 	.byte	0x04
	.zero		1


	//   ....[34]....
        /*031c*/ 	.word	0x00000950
        /*0320*/ 	.word	0x000000ff
        /*0324*/ 	.word	0x00000110
        /*0328*/ 	.short	0x0100
        /*032a*/ 	.byte	0x04
	.zero		1


	//   ....[35]....
        /*032c*/ 	.word	0x00000960
        /*0330*/ 	.word	0x000000ff
        /*0334*/ 	.word	0x00000130
        /*0338*/ 	.short	0x0100
        /*033a*/ 	.byte	0x04
	.zero		1


	//   ....[36]....
        /*033c*/ 	.word	0x00000970
        /*0340*/ 	.word	0x000000ff
        /*0344*/ 	.word	0x00000118
        /*0348*/ 	.short	0x0100
        /*034a*/ 	.byte	0x04
	.zero		1


	//   ....[37]....
        /*034c*/ 	.word	0x00000980
        /*0350*/ 	.word	0x000000ff
        /*0354*/ 	.word	0x00000138
        /*0358*/ 	.short	0x0100
        /*035a*/ 	.byte	0x04
	.zero		1


	//   ....[38]....
        /*035c*/ 	.word	0x00000990
        /*0360*/ 	.word	0x000000ff
        /*0364*/ 	.word	0x00000120
        /*0368*/ 	.short	0x0100
        /*036a*/ 	.byte	0x04
	.zero		1


	//   ....[39]....
        /*036c*/ 	.word	0x000009a0
        /*0370*/ 	.word	0x000000ff
        /*0374*/ 	.word	0x00000140
        /*0378*/ 	.short	0x0100
        /*037a*/ 	.byte	0x04
	.zero		1


	//   ....[40]....
        /*037c*/ 	.word	0x000009b0
        /*0380*/ 	.word	0x000000ff
        /*0384*/ 	.word	0x00000128
        /*0388*/ 	.short	0x0100
        /*038a*/ 	.byte	0x04
	.zero		1


	//   ....[41]....
        /*038c*/ 	.word	0x000009c0
        /*0390*/ 	.word	0x000000ff
        /*0394*/ 	.word	0x00000148
        /*0398*/ 	.short	0x0100
        /*039a*/ 	.byte	0x04
	.zero		1


	//   ....[42]....
        /*039c*/ 	.word	0x00000ab0
        /*03a0*/ 	.word	0x000000ff
        /*03a4*/ 	.word	0x00000150
        /*03a8*/ 	.short	0x0100
        /*03aa*/ 	.byte	0x06
	.zero		1


	//   ....[43]....
        /*03ac*/ 	.word	0x00000ac0
        /*03b0*/ 	.word	0x000000ff
        /*03b4*/ 	.word	0x00000158
        /*03b8*/ 	.short	0x0100
        /*03ba*/ 	.byte	0x06
	.zero		1


	//   ....[44]....
        /*03bc*/ 	.word	0x00000c00
        /*03c0*/ 	.word	0x000000ff
        /*03c4*/ 	.word	0x00000160
        /*03c8*/ 	.short	0x0100
        /*03ca*/ 	.byte	0x06
	.zero		1


	//   ....[45]....
        /*03cc*/ 	.word	0x00000c10
        /*03d0*/ 	.word	0x000000ff
        /*03d4*/ 	.word	0x00000168
        /*03d8*/ 	.short	0x0100
        /*03da*/ 	.byte	0x06
	.zero		1


	//   ....[46]....
        /*03dc*/ 	.word	0x00000d60
        /*03e0*/ 	.word	0x000000ff
        /*03e4*/ 	.word	0x00000170
        /*03e8*/ 	.short	0x0100
        /*03ea*/ 	.byte	0x04
	.zero		1


	//   ....[47]....
        /*03ec*/ 	.word	0x00000d70
        /*03f0*/ 	.word	0x000000ff
        /*03f4*/ 	.word	0x00000180
        /*03f8*/ 	.short	0x0100
        /*03fa*/ 	.byte	0x04
	.zero		1


	//   ....[48]....
        /*03fc*/ 	.word	0x00000d80
        /*0400*/ 	.word	0x000000ff
        /*0404*/ 	.word	0x00000178
        /*0408*/ 	.short	0x0100
        /*040a*/ 	.byte	0x04
	.zero		1


	//   ....[49]....
        /*040c*/ 	.word	0x00000d90
        /*0410*/ 	.word	0x000000ff
        /*0414*/ 	.word	0x00000188
        /*0418*/ 	.short	0x0100
        /*041a*/ 	.byte	0x04
	.zero		1


	//   ....[50]....
        /*041c*/ 	.word	0x00001710
        /*0420*/ 	.word	0x000000ff
        /*0424*/ 	.word	0x00000088
        /*0428*/ 	.short	0x010a
        /*042a*/ 	.byte	0x04
	.zero		1


	//   ....[51]....
        /*042c*/ 	.word	0x00001a30
        /*0430*/ 	.word	0x000000ff
        /*0434*/ 	.word	0x00000088
        /*0438*/ 	.short	0x010a
        /*043a*/ 	.byte	0x11
	.zero		1


	//   ....[52]....
        /*043c*/ 	.word	0x00001ba0
        /*0440*/ 	.word	0x000000ff
        /*0444*/ 	.word	0x00000088
        /*0448*/ 	.short	0x010a
        /*044a*/ 	.byte	0x08
	.zero		1


	//   ....[53]....
        /*044c*/ 	.word	0x00001e30
        /*0450*/ 	.word	0x000000ff
        /*0454*/ 	.word	0x00000158
        /*0458*/ 	.short	0x0101
        /*045a*/ 	.byte	0x29
	.zero		1


	//   ....[54]....
        /*045c*/ 	.word	0x00001e60
        /*0460*/ 	.word	0x000000ff
        /*0464*/ 	.word	0x00000088
        /*0468*/ 	.short	0x010a
        /*046a*/ 	.byte	0x04
	.zero		1


	//   ....[55]....
        /*046c*/ 	.word	0x00002150
        /*0470*/ 	.word	0x000000ff
        /*0474*/ 	.word	0x00000088
        /*0478*/ 	.short	0x010a
        /*047a*/ 	.byte	0x09
	.zero		1


	//   ....[56]....
        /*047c*/ 	.word	0x000022c0
        /*0480*/ 	.word	0x000000ff
        /*0484*/ 	.word	0x00000088
        /*0488*/ 	.short	0x010a
        /*048a*/ 	.byte	0x08
	.zero		1


	//   ....[57]....
        /*048c*/ 	.word	0x000025a0
        /*0490*/ 	.word	0x000000ff
        /*0494*/ 	.word	0x00000160
        /*0498*/ 	.short	0x010a
        /*049a*/ 	.byte	0x29
	.zero		1


	//   ....[58]....
        /*049c*/ 	.word	0x00002660
        /*04a0*/ 	.word	0x000000ff
        /*04a4*/ 	.word	0x00000000
        /*04a8*/ 	.short	0x0101
        /*04aa*/ 	.byte	0x04
	.zero		1


	//   ....[59]....
        /*04ac*/ 	.word	0x00002c60
        /*04b0*/ 	.word	0x000000ff
        /*04b4*/ 	.word	0x00000000
        /*04b8*/ 	.short	0x010a
        /*04ba*/ 	.byte	0x04
	.zero		1


	//   ....[60]....
        /*04bc*/ 	.word	0x00002d00
        /*04c0*/ 	.word	0x000000ff
        /*04c4*/ 	.word	0x00000000
        /*04c8*/ 	.short	0x010a
        /*04ca*/ 	.byte	0x05
	.zero		1


	//   ....[61]....
        /*04cc*/ 	.word	0x00002da0
        /*04d0*/ 	.word	0x000000ff
        /*04d4*/ 	.word	0x00000000
        /*04d8*/ 	.short	0x010a
        /*04da*/ 	.byte	0x05
	.zero		1


	//   ....[62]....
        /*04dc*/ 	.word	0x00002e40
        /*04e0*/ 	.word	0x000000ff
        /*04e4*/ 	.word	0x00000000
        /*04e8*/ 	.short	0x010a
        /*04ea*/ 	.byte	0x05
	.zero		1


	//   ....[63]....
        /*04ec*/ 	.word	0x00002ee0
        /*04f0*/ 	.word	0x000000ff
        /*04f4*/ 	.word	0x00000000
        /*04f8*/ 	.short	0x010a
        /*04fa*/ 	.byte	0x05
	.zero		1


	//   ....[64]....
        /*04fc*/ 	.word	0x00002f80
        /*0500*/ 	.word	0x000000ff
        /*0504*/ 	.word	0x00000000
        /*0508*/ 	.short	0x010a
        /*050a*/ 	.byte	0x05
	.zero		1


	//   ....[65]....
        /*050c*/ 	.word	0x00003020
        /*0510*/ 	.word	0x000000ff
        /*0514*/ 	.word	0x00000000
        /*0518*/ 	.short	0x010a
        /*051a*/ 	.byte	0x05
	.zero		1


	//   ....[66]....
        /*051c*/ 	.word	0x000030c0
        /*0520*/ 	.word	0x000000ff
        /*0524*/ 	.word	0x00000000
        /*0528*/ 	.short	0x010a
        /*052a*/ 	.byte	0x05
	.zero		1


	//   ....[67]....
        /*052c*/ 	.word	0x00003160
        /*0530*/ 	.word	0x000000ff
        /*0534*/ 	.word	0x00000000
        /*0538*/ 	.short	0x010a
        /*053a*/ 	.byte	0x05
	.zero		1


	//   ....[68]....
        /*053c*/ 	.word	0x00003200
        /*0540*/ 	.word	0x000000ff
        /*0544*/ 	.word	0x00000000
        /*0548*/ 	.short	0x010a
        /*054a*/ 	.byte	0x05
	.zero		1


	//   ....[69]....
        /*054c*/ 	.word	0x000032a0
        /*0550*/ 	.word	0x000000ff
        /*0554*/ 	.word	0x00000000
        /*0558*/ 	.short	0x010a
        /*055a*/ 	.byte	0x05
	.zero		1


	//   ....[70]....
        /*055c*/ 	.word	0x00003340
        /*0560*/ 	.word	0x000000ff
        /*0564*/ 	.word	0x00000000
        /*0568*/ 	.short	0x010a
        /*056a*/ 	.byte	0x05
	.zero		1


	//   ....[71]....
        /*056c*/ 	.word	0x000033e0
        /*0570*/ 	.word	0x000000ff
        /*0574*/ 	.word	0x00000000
        /*0578*/ 	.short	0x010a
        /*057a*/ 	.byte	0x05
	.zero		1


	//   ....[72]....
        /*057c*/ 	.word	0x00003480
        /*0580*/ 	.word	0x000000ff
        /*0584*/ 	.word	0x00000000
        /*0588*/ 	.short	0x010a
        /*058a*/ 	.byte	0x05
	.zero		1


	//   ....[73]....
        /*058c*/ 	.word	0x00003520
        /*0590*/ 	.word	0x000000ff
        /*0594*/ 	.word	0x00000000
        /*0598*/ 	.short	0x010a
        /*059a*/ 	.byte	0x05
	.zero		1


	//   ....[74]....
        /*059c*/ 	.word	0x000035c0
        /*05a0*/ 	.word	0x000000ff
        /*05a4*/ 	.word	0x00000000
        /*05a8*/ 	.short	0x010a
        /*05aa*/ 	.byte	0x05
	.zero		1


	//   ....[75]....
        /*05ac*/ 	.word	0x00003670
        /*05b0*/ 	.word	0x00000000
        /*05b4*/ 	.word	0x00000000
        /*05b8*/ 	.short	0x010a
        /*05ba*/ 	.byte	0xff
	.zero		1


	//   ....[76]....
        /*05bc*/ 	.word	0x000037c0
        /*05c0*/ 	.word	0x000000ff
        /*05c4*/ 	.word	0x00000168
        /*05c8*/ 	.short	0x010a
        /*05ca*/ 	.byte	0x04
	.zero		1


	//   ....[77]....
        /*05cc*/ 	.word	0x00003860
        /*05d0*/ 	.word	0x000000ff
        /*05d4*/ 	.word	0x00000160
        /*05d8*/ 	.short	0x010a
        /*05da*/ 	.byte	0x04
	.zero		1


	//   ....[78]....
        /*05dc*/ 	.word	0x00003900
        /*05e0*/ 	.word	0x000000ff
        /*05e4*/ 	.word	0x00000000
        /*05e8*/ 	.short	0x0101
        /*05ea*/ 	.byte	0x05
	.zero		1


	//   ....[79]....
        /*05ec*/ 	.word	0x00003940
        /*05f0*/ 	.word	0x000000ff
        /*05f4*/ 	.word	0x00000168
        /*05f8*/ 	.short	0x0106
        /*05fa*/ 	.byte	0x04
	.zero		1


	//   ....[80]....
        /*05fc*/ 	.word	0x00003980
        /*0600*/ 	.word	0x00000000
        /*0604*/ 	.word	0x00000168
        /*0608*/ 	.short	0x010a
        /*060a*/ 	.byte	0xff
	.zero		1


	//   ....[81]....
        /*060c*/ 	.word	0x00003eb0
        /*0610*/ 	.word	0x000000ff
        /*0614*/ 	.word	0x00000160
        /*0618*/ 	.short	0x010a
        /*061a*/ 	.byte	0x12
	.zero		1


	//   ....[82]....
        /*061c*/ 	.word	0x00003f60
        /*0620*/ 	.word	0x000000ff
        /*0624*/ 	.word	0x00000000
        /*0628*/ 	.short	0x0101
        /*062a*/ 	.byte	0x17
	.zero		1


	//   ....[83]....
        /*062c*/ 	.word	0x00003f70
        /*0630*/ 	.word	0x000000ff
        /*0634*/ 	.word	0x00000180
        /*0638*/ 	.short	0x010a
        /*063a*/ 	.byte	0x16
	.zero		1


	//   ....[84]....
        /*063c*/ 	.word	0x00004030
        /*0640*/ 	.word	0x000000ff
        /*0644*/ 	.word	0x00000000
        /*0648*/ 	.short	0x010a
        /*064a*/ 	.byte	0x04
	.zero		1


	//   ....[85]....
        /*064c*/ 	.word	0x00004070
        /*0650*/ 	.word	0x000000ff
        /*0654*/ 	.word	0x00000000
        /*0658*/ 	.short	0x010a
        /*065a*/ 	.byte	0x10
	.zero		1


	//   ....[86]....
        /*065c*/ 	.word	0x000041b0
        /*0660*/ 	.word	0x000000ff
        /*0664*/ 	.word	0x00000000
        /*0668*/ 	.short	0x010a
        /*066a*/ 	.byte	0x04
	.zero		1


	//   ....[87]....
        /*066c*/ 	.word	0x00004400
        /*0670*/ 	.word	0x000000ff
        /*0674*/ 	.word	0x00000000
        /*0678*/ 	.short	0x010a
        /*067a*/ 	.byte	0x04
	.zero		1


	//   ....[88]....
        /*067c*/ 	.word	0x00004490
        /*0680*/ 	.word	0x000000ff
        /*0684*/ 	.word	0x00000000
        /*0688*/ 	.short	0x010a
        /*068a*/ 	.byte	0x04
	.zero		1


	//   ....[89]....
        /*068c*/ 	.word	0x00004a60
        /*0690*/ 	.word	0x000000ff
        /*0694*/ 	.word	0x00000160
        /*0698*/ 	.short	0x010a
        /*069a*/ 	.byte	0x14
	.zero		1


	//   ....[90]....
        /*069c*/ 	.word	0x00004b00
        /*06a0*/ 	.word	0x000000ff
        /*06a4*/ 	.word	0x00000000
        /*06a8*/ 	.short	0x0101
        /*06aa*/ 	.byte	0x2f
	.zero		1


	//   ....[91]....
        /*06ac*/ 	.word	0x00005050
        /*06b0*/ 	.word	0x000000ff
        /*06b4*/ 	.word	0x00000158
        /*06b8*/ 	.short	0x010a
        /*06ba*/ 	.byte	0x14
	.zero		1


	//   ....[92]....
        /*06bc*/ 	.word	0x000051f0
        /*06c0*/ 	.word	0x000000ff
        /*06c4*/ 	.word	0x00000130
        /*06c8*/ 	.short	0x010a
        /*06ca*/ 	.byte	0x14
	.zero		1


	//   ....[93]....
        /*06cc*/ 	.word	0x000054c0
        /*06d0*/ 	.word	0x000000ff
        /*06d4*/ 	.word	0x00000110
        /*06d8*/ 	.short	0x010b
        /*06da*/ 	.byte	0x14
	.zero		1


	//   ....[94]....
        /*06dc*/ 	.word	0x000054d0
        /*06e0*/ 	.word	0x000000ff
        /*06e4*/ 	.word	0x00000000
        /*06e8*/ 	.short	0x0101
        /*06ea*/ 	.byte	0x35
	.zero		1


	//   ....[95]....
        /*06ec*/ 	.word	0x000054f0
        /*06f0*/ 	.word	0x000000ff
        /*06f4*/ 	.word	0x00000138
        /*06f8*/ 	.short	0x010a
        /*06fa*/ 	.byte	0x14
	.zero		1


	//   ....[96]....
        /*06fc*/ 	.word	0x00005640
        /*0700*/ 	.word	0x000000ff
        /*0704*/ 	.word	0x00000118
        /*0708*/ 	.short	0x010b
        /*070a*/ 	.byte	0x14
	.zero		1


	//   ....[97]....
        /*070c*/ 	.word	0x00005650
        /*0710*/ 	.word	0x000000ff
        /*0714*/ 	.word	0x00000000
        /*0718*/ 	.short	0x0101
        /*071a*/ 	.byte	0x32
	.zero		1


	//   ....[98]....
        /*071c*/ 	.word	0x00005670
        /*0720*/ 	.word	0x000000ff
        /*0724*/ 	.word	0x00000140
        /*0728*/ 	.short	0x010a
        /*072a*/ 	.byte	0x14
	.zero		1


	//   ....[99]....
        /*072c*/ 	.word	0x000057e0
        /*0730*/ 	.word	0x000000ff
        /*0734*/ 	.word	0x00000120
        /*0738*/ 	.short	0x010b
        /*073a*/ 	.byte	0x14
	.zero		1


	//   ....[100]....
        /*073c*/ 	.word	0x000057f0
        /*0740*/ 	.word	0x000000ff
        /*0744*/ 	.word	0x00000000
        /*0748*/ 	.short	0x0101
        /*074a*/ 	.byte	0x31
	.zero		1


	//   ....[101]....
        /*074c*/ 	.word	0x00005800
        /*0750*/ 	.word	0x000000ff
        /*0754*/ 	.word	0x00000148
        /*0758*/ 	.short	0x010a
        /*075a*/ 	.byte	0x14
	.zero		1


	//   ....[102]....
        /*075c*/ 	.word	0x000059b0
        /*0760*/ 	.word	0x000000ff
        /*0764*/ 	.word	0x00000128
        /*0768*/ 	.short	0x010b
        /*076a*/ 	.byte	0x14
	.zero		1


	//   ....[103]....
        /*076c*/ 	.word	0x000059c0
        /*0770*/ 	.word	0x000000ff
        /*0774*/ 	.word	0x00000000
        /*0778*/ 	.short	0x0101
        /*077a*/ 	.byte	0x30
	.zero		1


	//   ....[104]....
        /*077c*/ 	.word	0x000059f0
        /*0780*/ 	.word	0x000000ff
        /*0784*/ 	.word	0x00000130
        /*0788*/ 	.short	0x010a
        /*078a*/ 	.byte	0x14
	.zero		1


	//   ....[105]....
        /*078c*/ 	.word	0x00005a10
        /*0790*/ 	.word	0x000000ff
        /*0794*/ 	.word	0x00000138
        /*0798*/ 	.short	0x010a
        /*079a*/ 	.byte	0x14
	.zero		1


	//   ....[106]....
        /*079c*/ 	.word	0x00005a30
        /*07a0*/ 	.word	0x000000ff
        /*07a4*/ 	.word	0x00000140
        /*07a8*/ 	.short	0x010a
        /*07aa*/ 	.byte	0x14
	.zero		1


	//   ....[107]....
        /*07ac*/ 	.word	0x00005a70
        /*07b0*/ 	.word	0x00000000
        /*07b4*/ 	.word	0x00000148
        /*07b8*/ 	.short	0x010a
        /*07ba*/ 	.byte	0xff
	.zero		1


	//   ....[108]....
        /*07bc*/ 	.word	0x00005e20
        /*07c0*/ 	.word	0x000000ff
        /*07c4*/ 	.word	0x00000160
        /*07c8*/ 	.short	0x010a
        /*07ca*/ 	.byte	0x31
	.zero		1


	//   ....[109]....
        /*07cc*/ 	.word	0x00005ef0
        /*07d0*/ 	.word	0x000000ff
        /*07d4*/ 	.word	0x00000000
        /*07d8*/ 	.short	0x0101
        /*07da*/ 	.byte	0x04
	.zero		1


	//   ....[110]....
        /*07dc*/ 	.word	0x00006b70
        /*07e0*/ 	.word	0x000000ff
        /*07e4*/ 	.word	0x00000110
        /*07e8*/ 	.short	0x010a
        /*07ea*/ 	.byte	0x31
	.zero		1


	//   ....[111]....
        /*07ec*/ 	.word	0x00006c00
        /*07f0*/ 	.word	0x00000046
        /*07f4*/ 	.word	0x00000170
        /*07f8*/ 	.short	0x010a
        /*07fa*/ 	.byte	0xff
	.zero		1


	//   ....[112]....
        /*07fc*/ 	.word	0x00006dd0
        /*0800*/ 	.word	0x000000ff
        /*0804*/ 	.word	0x00000110
        /*0808*/ 	.short	0x010a
        /*080a*/ 	.byte	0x31
	.zero		1


	//   ....[113]....
        /*080c*/ 	.word	0x00006eb0
        /*0810*/ 	.word	0x00000046
        /*0814*/ 	.word	0x00000170
        /*0818*/ 	.short	0x010a
        /*081a*/ 	.byte	0xff
	.zero		1


	//   ....[114]....
        /*081c*/ 	.word	0x00007610
        /*0820*/ 	.word	0x00000000
        /*0824*/ 	.word	0x00000000
        /*0828*/ 	.short	0x0101
        /*082a*/ 	.byte	0xff
	.zero		1


	//   ....[115]....
        /*082c*/ 	.word	0x00007620
        /*0830*/ 	.word	0x00000004
        /*0834*/ 	.word	0x00000110
        /*0838*/ 	.short	0x010a
        /*083a*/ 	.byte	0xff
	.zero		1


	//   ....[116]....
        /*083c*/ 	.word	0x000076e0
        /*0840*/ 	.word	0x00000004
        /*0844*/ 	.word	0x00000110
        /*0848*/ 	.short	0x010a
        /*084a*/ 	.byte	0xff
	.zero		1


	//   ....[117]....
        /*084c*/ 	.word	0x00007ec0
        /*0850*/ 	.word	0x00000000
        /*0854*/ 	.word	0x00000000
        /*0858*/ 	.short	0x0101
        /*085a*/ 	.byte	0xff
	.zero		1


	//   ....[118]....
        /*085c*/ 	.word	0x00007ee0
        /*0860*/ 	.word	0x00000002
        /*0864*/ 	.word	0x00000110
        /*0868*/ 	.short	0x010a
        /*086a*/ 	.byte	0xff
	.zero		1


	//   ....[119]....
        /*086c*/ 	.word	0x00007f90
        /*0870*/ 	.word	0x00000002
        /*0874*/ 	.word	0x00000110
        /*0878*/ 	.short	0x010a
        /*087a*/ 	.byte	0xff
	.zero		1


	//   ....[120]....
        /*087c*/ 	.word	0x00008760
        /*0880*/ 	.word	0x00000000
        /*0884*/ 	.word	0x00000000
        /*0888*/ 	.short	0x0101
        /*088a*/ 	.byte	0xff
	.zero		1


	//   ....[121]....
        /*088c*/ 	.word	0x00008780
        /*0890*/ 	.word	0x00000003
        /*0894*/ 	.word	0x00000110
        /*0898*/ 	.short	0x010a
        /*089a*/ 	.byte	0xff
	.zero		1


	//   ....[122]....
        /*089c*/ 	.word	0x00008830
        /*08a0*/ 	.word	0x00000003
        /*08a4*/ 	.word	0x00000110
        /*08a8*/ 	.short	0x010a
        /*08aa*/ 	.byte	0xff
	.zero		1


	//   ....[123]....
        /*08ac*/ 	.word	0x00008c40
        /*08b0*/ 	.word	0x000000ff
        /*08b4*/ 	.word	0x00000000
        /*08b8*/ 	.short	0x0101
        /*08ba*/ 	.byte	0x04
	.zero		1


	//   ....[124]....
        /*08bc*/ 	.word	0x00009070
        /*08c0*/ 	.word	0x00000000
        /*08c4*/ 	.word	0x00000000
        /*08c8*/ 	.short	0x0101
        /*08ca*/ 	.byte	0xff
	.zero		1


	//   ....[125]....
        /*08cc*/ 	.word	0x000092f0
        /*08d0*/ 	.word	0x000000ff
        /*08d4*/ 	.word	0x00000000
        /*08d8*/ 	.short	0x0101
        /*08da*/ 	.byte	0x04
	.zero		1


	//   ....[126]....
        /*08dc*/ 	.word	0x00009320
        /*08e0*/ 	.word	0x00000000
        /*08e4*/ 	.word	0x00000088
        /*08e8*/ 	.short	0x010a
        /*08ea*/ 	.byte	0xff
	.zero		1


	//   ....[127]....
        /*08ec*/ 	.word	0x00009380
        /*08f0*/ 	.word	0x00000000
        /*08f4*/ 	.word	0x00000088
        /*08f8*/ 	.short	0x010a
        /*08fa*/ 	.byte	0xff
	.zero		1


	//   ....[128]....
        /*08fc*/ 	.word	0x000093e0
        /*0900*/ 	.word	0x00000000
        /*0904*/ 	.word	0x00000160
        /*0908*/ 	.short	0x010a
        /*090a*/ 	.byte	0xff
	.zero		1


	//   ....[129]....
        /*090c*/ 	.word	0x00009440
        /*0910*/ 	.word	0x00000000
        /*0914*/ 	.word	0x00000000
        /*0918*/ 	.short	0x010a
        /*091a*/ 	.byte	0xff
	.zero		1


	//   ....[130]....
        /*091c*/ 	.word	0x000094a0
        /*0920*/ 	.word	0x00000000
        /*0924*/ 	.word	0x00000000
        /*0928*/ 	.short	0x010a
        /*092a*/ 	.byte	0xff
	.zero		1


	//   ....[131]....
        /*092c*/ 	.word	0x00009500
        /*0930*/ 	.word	0x00000000
        /*0934*/ 	.word	0x00000000
        /*0938*/ 	.short	0x010a
        /*093a*/ 	.byte	0xff
	.zero		1


	//   ....[132]....
        /*093c*/ 	.word	0x00009560
        /*0940*/ 	.word	0x00000000
        /*0944*/ 	.word	0x00000000
        /*0948*/ 	.short	0x010a
        /*094a*/ 	.byte	0xff
	.zero		1


	//   ....[133]....
        /*094c*/ 	.word	0x000095c0
        /*0950*/ 	.word	0x00000000
        /*0954*/ 	.word	0x00000000
        /*0958*/ 	.short	0x010a
        /*095a*/ 	.byte	0xff
	.zero		1


	//   ....[134]....
        /*095c*/ 	.word	0x00009620
        /*0960*/ 	.word	0x00000000
        /*0964*/ 	.word	0x00000000
        /*0968*/ 	.short	0x010a
        /*096a*/ 	.byte	0xff
	.zero		1


	//   ....[135]....
        /*096c*/ 	.word	0x00009680
        /*0970*/ 	.word	0x00000000
        /*0974*/ 	.word	0x00000000
        /*0978*/ 	.short	0x010a
        /*097a*/ 	.byte	0xff
	.zero		1


	//   ....[136]....
        /*097c*/ 	.word	0x000096e0
        /*0980*/ 	.word	0x00000000
        /*0984*/ 	.word	0x00000000
        /*0988*/ 	.short	0x010a
        /*098a*/ 	.byte	0xff
	.zero		1


	//   ....[137]....
        /*098c*/ 	.word	0x00009740
        /*0990*/ 	.word	0x00000000
        /*0994*/ 	.word	0x00000000
        /*0998*/ 	.short	0x010a
        /*099a*/ 	.byte	0xff
	.zero		1


	//   ....[138]....
        /*099c*/ 	.word	0x000097a0
        /*09a0*/ 	.word	0x00000000
        /*09a4*/ 	.word	0x00000000
        /*09a8*/ 	.short	0x010a
        /*09aa*/ 	.byte	0xff
	.zero		1


	//   ....[139]....
        /*09ac*/ 	.word	0x00009800
        /*09b0*/ 	.word	0x00000000
        /*09b4*/ 	.word	0x00000000
        /*09b8*/ 	.short	0x010a
        /*09ba*/ 	.byte	0xff
	.zero		1


	//   ....[140]....
        /*09bc*/ 	.word	0x00009860
        /*09c0*/ 	.word	0x00000000
        /*09c4*/ 	.word	0x00000000
        /*09c8*/ 	.short	0x010a
        /*09ca*/ 	.byte	0xff
	.zero		1


	//   ....[141]....
        /*09cc*/ 	.word	0x000098c0
        /*09d0*/ 	.word	0x00000000
        /*09d4*/ 	.word	0x00000000
        /*09d8*/ 	.short	0x010a
        /*09da*/ 	.byte	0xff
	.zero		1


	//   ....[142]....
        /*09dc*/ 	.word	0x00009920
        /*09e0*/ 	.word	0x00000000
        /*09e4*/ 	.word	0x00000000
        /*09e8*/ 	.short	0x010a
        /*09ea*/ 	.byte	0xff
	.zero		1


	//   ....[143]....
        /*09ec*/ 	.word	0x00009980
        /*09f0*/ 	.word	0x00000000
        /*09f4*/ 	.word	0x00000000
        /*09f8*/ 	.short	0x010a
        /*09fa*/ 	.byte	0xff
	.zero		1


	//   ....[144]....
        /*09fc*/ 	.word	0x000099e0
        /*0a00*/ 	.word	0x00000000
        /*0a04*/ 	.word	0x00000000
        /*0a08*/ 	.short	0x010a
        /*0a0a*/ 	.byte	0xff
	.zero		1


	//   ....[145]....
        /*0a0c*/ 	.word	0x00009a40
        /*0a10*/ 	.word	0x00000004
        /*0a14*/ 	.word	0x00000168
        /*0a18*/ 	.short	0x010a
        /*0a1a*/ 	.byte	0xff
	.zero		1


	//   ....[146]....
        /*0a1c*/ 	.word	0x00009aa0
        /*0a20*/ 	.word	0x00000004
        /*0a24*/ 	.word	0x00000160
        /*0a28*/ 	.short	0x010a
        /*0a2a*/ 	.byte	0xff
	.zero		1


	//   ....[147]....
        /*0a2c*/ 	.word	0x00009b00
        /*0a30*/ 	.word	0x00000000
        /*0a34*/ 	.word	0x00000160
        /*0a38*/ 	.short	0x010a
        /*0a3a*/ 	.byte	0xff
	.zero		1


	//   ....[148]....
        /*0a3c*/ 	.word	0x00009b60
        /*0a40*/ 	.word	0x00000004
        /*0a44*/ 	.word	0x00000180
        /*0a48*/ 	.short	0x010a
        /*0a4a*/ 	.byte	0xff
	.zero		1


	//   ....[149]....
        /*0a4c*/ 	.word	0x00009bc0
        /*0a50*/ 	.word	0x00000000
        /*0a54*/ 	.word	0x00000000
        /*0a58*/ 	.short	0x010a
        /*0a5a*/ 	.byte	0xff
	.zero		1


	//   ....[150]....
        /*0a5c*/ 	.word	0x00009c20
        /*0a60*/ 	.word	0x00000000
        /*0a64*/ 	.word	0x00000000
        /*0a68*/ 	.short	0x010a
        /*0a6a*/ 	.byte	0xff
	.zero		1


	//   ....[151]....
        /*0a6c*/ 	.word	0x00009c80
        /*0a70*/ 	.word	0x00000000
        /*0a74*/ 	.word	0x00000000
        /*0a78*/ 	.short	0x010a
        /*0a7a*/ 	.byte	0xff
	.zero		1


	//   ....[152]....
        /*0a7c*/ 	.word	0x00009ce0
        /*0a80*/ 	.word	0x00000000
        /*0a84*/ 	.word	0x00000160
        /*0a88*/ 	.short	0x010a
        /*0a8a*/ 	.byte	0xff
	.zero		1


	//   ....[153]....
        /*0a8c*/ 	.word	0x00009d40
        /*0a90*/ 	.word	0x00000000
        /*0a94*/ 	.word	0x00000158
        /*0a98*/ 	.short	0x010a
        /*0a9a*/ 	.byte	0xff
	.zero		1


	//   ....[154]....
        /*0a9c*/ 	.word	0x00009da0
        /*0aa0*/ 	.word	0x00000002
        /*0aa4*/ 	.word	0x00000130
        /*0aa8*/ 	.short	0x010a
        /*0aaa*/ 	.byte	0xff
	.zero		1


	//   ....[155]....
        /*0aac*/ 	.word	0x00009e00
        /*0ab0*/ 	.word	0x00000002
        /*0ab4*/ 	.word	0x00000138
        /*0ab8*/ 	.short	0x010a
        /*0aba*/ 	.byte	0xff
	.zero		1


	//   ....[156]....
        /*0abc*/ 	.word	0x00009e60
        /*0ac0*/ 	.word	0x00000002
        /*0ac4*/ 	.word	0x00000140
        /*0ac8*/ 	.short	0x010a
        /*0aca*/ 	.byte	0xff
	.zero		1


	//   ....[157]....
        /*0acc*/ 	.word	0x00009ec0
        /*0ad0*/ 	.word	0x00000000
        /*0ad4*/ 	.word	0x00000148
        /*0ad8*/ 	.short	0x010a
        /*0ada*/ 	.byte	0xff
	.zero		1


	//   ....[158]....
        /*0adc*/ 	.word	0x00009f20
        /*0ae0*/ 	.word	0x00000000
        /*0ae4*/ 	.word	0x00000130
        /*0ae8*/ 	.short	0x010a
        /*0aea*/ 	.byte	0xff
	.zero		1


	//   ....[159]....
        /*0aec*/ 	.word	0x00009f80
        /*0af0*/ 	.word	0x00000000
        /*0af4*/ 	.word	0x00000138
        /*0af8*/ 	.short	0x010a
        /*0afa*/ 	.byte	0xff
	.zero		1


	//   ....[160]....
        /*0afc*/ 	.word	0x00009fe0
        /*0b00*/ 	.word	0x00000000
        /*0b04*/ 	.word	0x00000140
        /*0b08*/ 	.short	0x010a
        /*0b0a*/ 	.byte	0xff
	.zero		1


	//   ....[161]....
        /*0b0c*/ 	.word	0x0000a040
        /*0b10*/ 	.word	0x00000000
        /*0b14*/ 	.word	0x00000160
        /*0b18*/ 	.short	0x010a
        /*0b1a*/ 	.byte	0xff
	.zero		1


	//   ....[162]....
        /*0b1c*/ 	.word	0x0000a0a0
        /*0b20*/ 	.word	0x00000002
        /*0b24*/ 	.word	0x00000110
        /*0b28*/ 	.short	0x010a
        /*0b2a*/ 	.byte	0xff
	.zero		1


	//   ....[163]....
        /*0b2c*/ 	.word	0x0000a0f0
        /*0b30*/ 	.word	0x00000046
        /*0b34*/ 	.word	0x00000170
        /*0b38*/ 	.short	0x010a
        /*0b3a*/ 	.byte	0xff
	.zero		1


	//   ....[164]....
        /*0b3c*/ 	.word	0x0000a140
        /*0b40*/ 	.word	0x00000004
        /*0b44*/ 	.word	0x00000110
        /*0b48*/ 	.short	0x010a
        /*0b4a*/ 	.byte	0xff
	.zero		1


	//   ....[165]....
        /*0b4c*/ 	.word	0x0000a190
        /*0b50*/ 	.word	0x00000002
        /*0b54*/ 	.word	0x00000110
        /*0b58*/ 	.short	0x010a
        /*0b5a*/ 	.byte	0xff
	.zero		1


	//   ....[166]....
        /*0b5c*/ 	.word	0x0000a1e0
        /*0b60*/ 	.word	0x00000003
        /*0b64*/ 	.word	0x00000110
        /*0b68*/ 	.short	0x010a
        /*0b6a*/ 	.byte	0xff
	.zero		1


	//----- nvinfo : EIATTR_NUM_MBARRIERS
	.align		4
.L_47:
        /*0b6c*/ 	.byte	0x03, 0x38
        /*0b6e*/ 	.short	0x0032


	//----- nvinfo : EIATTR_EXIT_INSTR_OFFSETS
	.align		4
        /*0b70*/ 	.byte	0x04, 0x1c
        /*0b72*/ 	.short	(.L_49 - .L_48)


	//   ....[0]....
.L_48:
        /*0b74*/ 	.word	0x000036a0


	//   ....[1]....
        /*0b78*/ 	.word	0x00003950


	//   ....[2]....
        /*0b7c*/ 	.word	0x000039b0


	//   ....[3]....
        /*0b80*/ 	.word	0x00004700


	//   ....[4]....
        /*0b84*/ 	.word	0x00005aa0


	//   ....[5]....
        /*0b88*/ 	.word	0x00005ae0


	//   ....[6]....
        /*0b8c*/ 	.word	0x000091d0


	//   ....[7]....
        /*0b90*/ 	.word	0x00009250


	//   ....[8]....
        /*0b94*/ 	.word	0x00009280


	//   ....[9]....
        /*0b98*/ 	.word	0x00009300


	//----- nvinfo : EIATTR_MAX_THREADS
	.align		4
.L_49:
        /*0b9c*/ 	.byte	0x04, 0x05
        /*0b9e*/ 	.short	(.L_51 - .L_50)
.L_50:
        /*0ba0*/ 	.word	0x00000100
        /*0ba4*/ 	.word	0x00000001
        /*0ba8*/ 	.word	0x00000001


	//----- nvinfo : EIATTR_CRS_STACK_SIZE
	.align		4
.L_51:
        /*0bac*/ 	.byte	0x04, 0x1e
        /*0bae*/ 	.short	(.L_53 - .L_52)
.L_52:
        /*0bb0*/ 	.word	0x00000000


	//----- nvinfo : EIATTR_CBANK_PARAM_SIZE
	.align		4
.L_53:
        /*0bb4*/ 	.byte	0x03, 0x19
        /*0bb6*/ 	.short	0x0900


	//----- nvinfo : EIATTR_PARAM_CBANK
	.align		4
        /*0bb8*/ 	.byte	0x04, 0x0a
        /*0bba*/ 	.short	(.L_55 - .L_54)
	.align		4
.L_54:
        /*0bbc*/ 	.word	index@(.nv.constant0._ZN7cutlass13device_kernelINS_4conv6kernel13ConvUniversalINS1_16ConvProblemShapeILNS1_8OperatorE1ELi3EEENS1_10collective14CollectiveConvINS1_47MainloopSm100TmaUmmaWarpSpecializedImplicitGemmILS5_1ELi17ELi3ELi1ELi2EN4cute5tupleIJNSA_1CILi1EEESD_SD_EEEEENSB_IJNSC_ILi64EEENSC_ILi128EEENSB_IJNSC_ILi32EEEEEEEEENS_6half_tESL_NSA_8TiledMMAINSA_8MMA_AtomIJNSA_20SM100_MMA_F16BF16_SSISL_SL_fLi64ELi128ELNSA_4UMMA5MajorE0ELSQ_1ELNSP_7ScaleInE0ELSR_0EEEEEENSA_6LayoutISE_NSB_IJNSC_ILi0EEESV_SV_EEEEENSB_IJNSA_10UnderscoreESY_SY_EEEEENS7_6detail27Sm100ImplicitGemmTileTraitsINSA_20SM90_TMA_LOAD_IM2COLENSA_14ComposedLayoutINSA_7SwizzleILi2ELi4ELi3EEENSA_18smem_ptr_flag_bitsILi16EEENSU_INSB_IJNSC_ILi8EEESI_EEENSB_IJSI_SD_EEEEEEEvEENS12_INSA_13SM90_TMA_LOADENS14_INS15_ILi3ELi4ELi3EEES18_NSU_INSB_IJSG_S19_EEENSB_IJSD_SG_EEEEEEEvEEEENS_8epilogue10collective18CollectiveEpilogueINS1N_23Sm100TmaWarpSpecializedILi4ELi2ELi16ELb1ELb0EEEJSK_NSB_IJNSU_ISG_SD_EENSU_ISI_SD_EEEEESL_NSB_IJNSB_IJllllEEESD_SV_EEESL_S1W_NS1N_6fusion15FusionCallbacksIS1R_NS1X_17LinearCombinationISL_fSL_fLNS_15FloatRoundStyleE2EEESK_S1U_JEEENSA_5SM1004TMEM4LOAD26SM100_TMEM_LOAD_16dp256b4xES13_S1D_NSA_17SM75_U32x4_LDSM_NENSA_21SM90_TMA_STORE_IM2COLES1D_NSA_17SM90_U32x4_STSM_NENSA_39AutoVectorizingCopyWithAssumedAlignmentILi128EEEEEEvvEEEEvNT_6ParamsE)
        /*0bc0*/ 	.short	0x0380
        /*0bc2*/ 	.short	0x0900


	//----- nvinfo : EIATTR_SW_WAR
	.align		4
.L_55:
        /*0bc4*/ 	.byte	0x04, 0x36
        /*0bc6*/ 	.short	(.L_57 - .L_56)
.L_56:
        /*0bc8*/ 	.word	0x00000008
.L_57:


//--------------------- .nv.callgraph             --------------------------
	.section	.nv.callgraph,"",@"SHT_CUDA_CALLGRAPH"
	.align	4
	.sectionentsize	8
	.align		4
        /*0000*/ 	.word	0x00000000
	.align		4
        /*0004*/ 	.word	0xffffffff
	.align		4
        /*0008*/ 	.word	index@(_ZN7cutlass13device_kernelINS_4conv6kernel13ConvUniversalINS1_16ConvProblemShapeILNS1_8OperatorE1ELi3EEENS1_10collective14CollectiveConvINS1_47MainloopSm100TmaUmmaWarpSpecializedImplicitGemmILS5_1ELi17ELi3ELi1ELi2EN4cute5tupleIJNSA_1CILi1EEESD_SD_EEEEENSB_IJNSC_ILi64EEENSC_ILi128EEENSB_IJNSC_ILi32EEEEEEEEENS_6half_tESL_NSA_8TiledMMAINSA_8MMA_AtomIJNSA_20SM100_MMA_F16BF16_SSISL_SL_fLi64ELi128ELNSA_4UMMA5MajorE0ELSQ_1ELNSP_7ScaleInE0ELSR_0EEEEEENSA_6LayoutISE_NSB_IJNSC_ILi0EEESV_SV_EEEEENSB_IJNSA_10UnderscoreESY_SY_EEEEENS7_6detail27Sm100ImplicitGemmTileTraitsINSA_20SM90_TMA_LOAD_IM2COLENSA_14ComposedLayoutINSA_7SwizzleILi2ELi4ELi3EEENSA_18smem_ptr_flag_bitsILi16EEENSU_INSB_IJNSC_ILi8EEESI_EEENSB_IJSI_SD_EEEEEEEvEENS12_INSA_13SM90_TMA_LOADENS14_INS15_ILi3ELi4ELi3EEES18_NSU_INSB_IJSG_S19_EEENSB_IJSD_SG_EEEEEEEvEEEENS_8epilogue10collective18CollectiveEpilogueINS1N_23Sm100TmaWarpSpecializedILi4ELi2ELi16ELb1ELb0EEEJSK_NSB_IJNSU_ISG_SD_EENSU_ISI_SD_EEEEESL_NSB_IJNSB_IJllllEEESD_SV_EEESL_S1W_NS1N_6fusion15FusionCallbacksIS1R_NS1X_17LinearCombinationISL_fSL_fLNS_15FloatRoundStyleE2EEESK_S1U_JEEENSA_5SM1004TMEM4LOAD26SM100_TMEM_LOAD_16dp256b4xES13_S1D_NSA_17SM75_U32x4_LDSM_NENSA_21SM90_TMA_STORE_IM2COLES1D_NSA_17SM90_U32x4_STSM_NENSA_39AutoVectorizingCopyWithAssumedAlignmentILi128EEEEEEvvEEEEvNT_6ParamsE)
	.align		4
        /*000c*/ 	.word	index@(__assertfail)
	.align		4
        /*0010*/ 	.word	0x00000000
	.align		4
        /*0014*/ 	.word	0xfffffffe
	.align		4
        /*0018*/ 	.word	0x00000000
	.align		4
        /*001c*/ 	.word	0xfffffffd
	.align		4
        /*0020*/ 	.word	0x00000000
	.align		4
        /*0024*/ 	.word	0xfffffffc


//--------------------- .nv.constant4             --------------------------
	.section	.nv.constant4,"a",@progbits
	.align	8
	.align		8
.nv.constant4:
        /*0000*/ 	.dword	__assertfail
	.align		8
        /*0008*/ 	.dword	__unnamed_1
	.align		8
        /*0010*/ 	.dword	__unnamed_2
	.align		8
        /*0018*/ 	.dword	_ZN39_INTERNAL_91f69526_4_k_cu_1c9fcd87_37644cuda3std3__45__cpo5beginE
	.align		8
        /*0020*/ 	.dword	_ZN39_INTERNAL_91f69526_4_k_cu_1c9fcd87_37644cuda3std3__45__cpo3endE
	.align		8
        /*0028*/ 	.dword	_ZN39_INTERNAL_91f69526_4_k_cu_1c9fcd87_37644cuda3std3__45__cpo6cbeginE
	.align		8
        /*0030*/ 	.dword	_ZN39_INTERNAL_91f69526_4_k_cu_1c9fcd87_37644cuda3std3__45__cpo4cendE
	.align		8
        /*0038*/ 	.dword	_ZN39_INTERNAL_91f69526_4_k_cu_1c9fcd87_37644cuda3std3__441_GLOBAL__N__91f69526_4_k_cu_1c9fcd87_37646ignoreE
	.align		8
        /*0040*/ 	.dword	_ZN39_INTERNAL_91f69526_4_k_cu_1c9fcd87_37644cuda3std3__419piecewise_constructE
	.align		8
        /*0048*/ 	.dword	_ZN39_INTERNAL_91f69526_4_k_cu_1c9fcd87_37644cuda3std3__48in_placeE
	.align		8
        /*0050*/ 	.dword	_ZN39_INTERNAL_91f69526_4_k_cu_1c9fcd87_37644cuda3std6ranges3__45__cpo4swapE
	.align		8
        /*0058*/ 	.dword	_ZN39_INTERNAL_91f69526_4_k_cu_1c9fcd87_37644cuda3std6ranges3__45__cpo9iter_moveE
	.align		8
        /*0060*/ 	.dword	_ZN39_INTERNAL_91f69526_4_k_cu_1c9fcd87_37644cute7productE
	.align		8
        /*0068*/ 	.dword	_ZN39_INTERNAL_91f69526_4_k_cu_1c9fcd87_37644cute1_E
	.align		8
        /*0070*/ 	.dword	$str$27
	.align		8
        /*0078*/ 	.dword	$str$28
	.align		8
        /*0080*/ 	.dword	$str$29
	.align		8
        /*0088*/ 	.dword	$str$30


//--------------------- .text._ZN7cutlass13device_kernelINS_4conv6kernel13ConvUniversalINS1_16ConvProblemShapeILNS1_8OperatorE1ELi3EEENS1_10collective14CollectiveConvINS1_47MainloopSm100TmaUmmaWarpSpecializedImplicitGemmILS5_1ELi17ELi3ELi1ELi2EN4cute5tupleIJNSA_1CILi1EEESD_SD_EEEEENSB_IJNSC_ILi64EEENSC_ILi128EEENSB_IJNSC_ILi32EEEEEEEEENS_6half_tESL_NSA_8TiledMMAINSA_8MMA_AtomIJNSA_20SM100_MMA_F16BF16_SSISL_SL_fLi64ELi128ELNSA_4UMMA5MajorE0ELSQ_1ELNSP_7ScaleInE0ELSR_0EEEEEENSA_6LayoutISE_NSB_IJNSC_ILi0EEESV_SV_EEEEENSB_IJNSA_10UnderscoreESY_SY_EEEEENS7_6detail27Sm100ImplicitGemmTileTraitsINSA_20SM90_TMA_LOAD_IM2COLENSA_14ComposedLayoutINSA_7SwizzleILi2ELi4ELi3EEENSA_18smem_ptr_flag_bitsILi16EEENSU_INSB_IJNSC_ILi8EEESI_EEENSB_IJSI_SD_EEEEEEEvEENS12_INSA_13SM90_TMA_LOADENS14_INS15_ILi3ELi4ELi3EEES18_NSU_INSB_IJSG_S19_EEENSB_IJSD_SG_EEEEEEEvEEEENS_8epilogue10collective18CollectiveEpilogueINS1N_23Sm100TmaWarpSpecializedILi4ELi2ELi16ELb1ELb0EEEJSK_NSB_IJNSU_ISG_SD_EENSU_ISI_SD_EEEEESL_NSB_IJNSB_IJllllEEESD_SV_EEESL_S1W_NS1N_6fusion15FusionCallbacksIS1R_NS1X_17LinearCombinationISL_fSL_fLNS_15FloatRoundStyleE2EEESK_S1U_JEEENSA_5SM1004TMEM4LOAD26SM100_TMEM_LOAD_16dp256b4xES13_S1D_NSA_17SM75_U32x4_LDSM_NENSA_21SM90_TMA_STORE_IM2COLES1D_NSA_17SM90_U32x4_STSM_NENSA_39AutoVectorizingCopyWithAssumedAlignmentILi128EEEEEEvvEEEEvNT_6ParamsE --------------------------
	.section	.text._ZN7cutlass13device_kernelINS_4conv6kernel13ConvUniversalINS1_16ConvProblemShapeILNS1_8OperatorE1ELi3EEENS1_10collective14CollectiveConvINS1_47MainloopSm100TmaUmmaWarpSpecializedImplicitGemmILS5_1ELi17ELi3ELi1ELi2EN4cute5tupleIJNSA_1CILi1EEESD_SD_EEEEENSB_IJNSC_ILi64EEENSC_ILi128EEENSB_IJNSC_ILi32EEEEEEEEENS_6half_tESL_NSA_8TiledMMAINSA_8MMA_AtomIJNSA_20SM100_MMA_F16BF16_SSISL_SL_fLi64ELi128ELNSA_4UMMA5MajorE0ELSQ_1ELNSP_7ScaleInE0ELSR_0EEEEEENSA_6LayoutISE_NSB_IJNSC_ILi0EEESV_SV_EEEEENSB_IJNSA_10UnderscoreESY_SY_EEEEENS7_6detail27Sm100ImplicitGemmTileTraitsINSA_20SM90_TMA_LOAD_IM2COLENSA_14ComposedLayoutINSA_7SwizzleILi2ELi4ELi3EEENSA_18smem_ptr_flag_bitsILi16EEENSU_INSB_IJNSC_ILi8EEESI_EEENSB_IJSI_SD_EEEEEEEvEENS12_INSA_13SM90_TMA_LOADENS14_INS15_ILi3ELi4ELi3EEES18_NSU_INSB_IJSG_S19_EEENSB_IJSD_SG_EEEEEEEvEEEENS_8epilogue10collective18CollectiveEpilogueINS1N_23Sm100TmaWarpSpecializedILi4ELi2ELi16ELb1ELb0EEEJSK_NSB_IJNSU_ISG_SD_EENSU_ISI_SD_EEEEESL_NSB_IJNSB_IJllllEEESD_SV_EEESL_S1W_NS1N_6fusion15FusionCallbacksIS1R_NS1X_17LinearCombinationISL_fSL_fLNS_15FloatRoundStyleE2EEESK_S1U_JEEENSA_5SM1004TMEM4LOAD26SM100_TMEM_LOAD_16dp256b4xES13_S1D_NSA_17SM75_U32x4_LDSM_NENSA_21SM90_TMA_STORE_IM2COLES1D_NSA_17SM90_U32x4_STSM_NENSA_39AutoVectorizingCopyWithAssumedAlignmentILi128EEEEEEvvEEEEvNT_6ParamsE,"ax",@progbits
	.align	128
.text._ZN7cutlass13device_kernelINS_4conv6kernel13ConvUniversalINS1_16ConvProblemShapeILNS1_8OperatorE1ELi3EEENS1_10collective14CollectiveConvINS1_47MainloopSm100TmaUmmaWarpSpecializedImplicitGemmILS5_1ELi17ELi3ELi1ELi2EN4cute5tupleIJNSA_1CILi1EEESD_SD_EEEEENSB_IJNSC_ILi64EEENSC_ILi128EEENSB_IJNSC_ILi32EEEEEEEEENS_6half_tESL_NSA_8TiledMMAINSA_8MMA_AtomIJNSA_20SM100_MMA_F16BF16_SSISL_SL_fLi64ELi128ELNSA_4UMMA5MajorE0ELSQ_1ELNSP_7ScaleInE0ELSR_0EEEEEENSA_6LayoutISE_NSB_IJNSC_ILi0EEESV_SV_EEEEENSB_IJNSA_10UnderscoreESY_SY_EEEEENS7_6detail27Sm100ImplicitGemmTileTraitsINSA_20SM90_TMA_LOAD_IM2COLENSA_14ComposedLayoutINSA_7SwizzleILi2ELi4ELi3EEENSA_18smem_ptr_flag_bitsILi16EEENSU_INSB_IJNSC_ILi8EEESI_EEENSB_IJSI_SD_EEEEEEEvEENS12_INSA_13SM90_TMA_LOADENS14_INS15_ILi3ELi4ELi3EEES18_NSU_INSB_IJSG_S19_EEENSB_IJSD_SG_EEEEEEEvEEEENS_8epilogue10collective18CollectiveEpilogueINS1N_23Sm100TmaWarpSpecializedILi4ELi2ELi16ELb1ELb0EEEJSK_NSB_IJNSU_ISG_SD_EENSU_ISI_SD_EEEEESL_NSB_IJNSB_IJllllEEESD_SV_EEESL_S1W_NS1N_6fusion15FusionCallbacksIS1R_NS1X_17LinearCombinationISL_fSL_fLNS_15FloatRoundStyleE2EEESK_S1U_JEEENSA_5SM1004TMEM4LOAD26SM100_TMEM_LOAD_16dp256b4xES13_S1D_NSA_17SM75_U32x4_LDSM_NENSA_21SM90_TMA_STORE_IM2COLES1D_NSA_17SM90_U32x4_STSM_NENSA_39AutoVectorizingCopyWithAssumedAlignmentILi128EEEEEEvvEEEEvNT_6ParamsE:
        .type           _ZN7cutlass13device_kernelINS_4conv6kernel13ConvUniversalINS1_16ConvProblemShapeILNS1_8OperatorE1ELi3EEENS1_10collective14CollectiveConvINS1_47MainloopSm100TmaUmmaWarpSpecializedImplicitGemmILS5_1ELi17ELi3ELi1ELi2EN4cute5tupleIJNSA_1CILi1EEESD_SD_EEEEENSB_IJNSC_ILi64EEENSC_ILi128EEENSB_IJNSC_ILi32EEEEEEEEENS_6half_tESL_NSA_8TiledMMAINSA_8MMA_AtomIJNSA_20SM100_MMA_F16BF16_SSISL_SL_fLi64ELi128ELNSA_4UMMA5MajorE0ELSQ_1ELNSP_7ScaleInE0ELSR_0EEEEEENSA_6LayoutISE_NSB_IJNSC_ILi0EEESV_SV_EEEEENSB_IJNSA_10UnderscoreESY_SY_EEEEENS7_6detail27Sm100ImplicitGemmTileTraitsINSA_20SM90_TMA_LOAD_IM2COLENSA_14ComposedLayoutINSA_7SwizzleILi2ELi4ELi3EEENSA_18smem_ptr_flag_bitsILi16EEENSU_INSB_IJNSC_ILi8EEESI_EEENSB_IJSI_SD_EEEEEEEvEENS12_INSA_13SM90_TMA_LOADENS14_INS15_ILi3ELi4ELi3EEES18_NSU_INSB_IJSG_S19_EEENSB_IJSD_SG_EEEEEEEvEEEENS_8epilogue10collective18CollectiveEpilogueINS1N_23Sm100TmaWarpSpecializedILi4ELi2ELi16ELb1ELb0EEEJSK_NSB_IJNSU_ISG_SD_EENSU_ISI_SD_EEEEESL_NSB_IJNSB_IJllllEEESD_SV_EEESL_S1W_NS1N_6fusion15FusionCallbacksIS1R_NS1X_17LinearCombinationISL_fSL_fLNS_15FloatRoundStyleE2EEESK_S1U_JEEENSA_5SM1004TMEM4LOAD26SM100_TMEM_LOAD_16dp256b4xES13_S1D_NSA_17SM75_U32x4_LDSM_NENSA_21SM90_TMA_STORE_IM2COLES1D_NSA_17SM90_U32x4_STSM_NENSA_39AutoVectorizingCopyWithAssumedAlignmentILi128EEEEEEvvEEEEvNT_6ParamsE,@function
        .size           _ZN7cutlass13device_kernelINS_4conv6kernel13ConvUniversalINS1_16ConvProblemShapeILNS1_8OperatorE1ELi3EEENS1_10collective14CollectiveConvINS1_47MainloopSm100TmaUmmaWarpSpecializedImplicitGemmILS5_1ELi17ELi3ELi1ELi2EN4cute5tupleIJNSA_1CILi1EEESD_SD_EEEEENSB_IJNSC_ILi64EEENSC_ILi128EEENSB_IJNSC_ILi32EEEEEEEEENS_6half_tESL_NSA_8TiledMMAINSA_8MMA_AtomIJNSA_20SM100_MMA_F16BF16_SSISL_SL_fLi64ELi128ELNSA_4UMMA5MajorE0ELSQ_1ELNSP_7ScaleInE0ELSR_0EEEEEENSA_6LayoutISE_NSB_IJNSC_ILi0EEESV_SV_EEEEENSB_IJNSA_10UnderscoreESY_SY_EEEEENS7_6detail27Sm100ImplicitGemmTileTraitsINSA_20SM90_TMA_LOAD_IM2COLENSA_14ComposedLayoutINSA_7SwizzleILi2ELi4ELi3EEENSA_18smem_ptr_flag_bitsILi16EEENSU_INSB_IJNSC_ILi8EEESI_EEENSB_IJSI_SD_EEEEEEEvEENS12_INSA_13SM90_TMA_LOADENS14_INS15_ILi3ELi4ELi3EEES18_NSU_INSB_IJSG_S19_EEENSB_IJSD_SG_EEEEEEEvEEEENS_8epilogue10collective18CollectiveEpilogueINS1N_23Sm100TmaWarpSpecializedILi4ELi2ELi16ELb1ELb0EEEJSK_NSB_IJNSU_ISG_SD_EENSU_ISI_SD_EEEEESL_NSB_IJNSB_IJllllEEESD_SV_EEESL_S1W_NS1N_6fusion15FusionCallbacksIS1R_NS1X_17LinearCombinationISL_fSL_fLNS_15FloatRoundStyleE2EEESK_S1U_JEEENSA_5SM1004TMEM4LOAD26SM100_TMEM_LOAD_16dp256b4xES13_S1D_NSA_17SM75_U32x4_LDSM_NENSA_21SM90_TMA_STORE_IM2COLES1D_NSA_17SM90_U32x4_STSM_NENSA_39AutoVectorizingCopyWithAssumedAlignmentILi128EEEEEEvvEEEEvNT_6ParamsE,(.L_x_206 - _ZN7cutlass13device_kernelINS_4conv6kernel13ConvUniversalINS1_16ConvProblemShapeILNS1_8OperatorE1ELi3EEENS1_10collective14CollectiveConvINS1_47MainloopSm100TmaUmmaWarpSpecializedImplicitGemmILS5_1ELi17ELi3ELi1ELi2EN4cute5tupleIJNSA_1CILi1EEESD_SD_EEEEENSB_IJNSC_ILi64EEENSC_ILi128EEENSB_IJNSC_ILi32EEEEEEEEENS_6half_tESL_NSA_8TiledMMAINSA_8MMA_AtomIJNSA_20SM100_MMA_F16BF16_SSISL_SL_fLi64ELi128ELNSA_4UMMA5MajorE0ELSQ_1ELNSP_7ScaleInE0ELSR_0EEEEEENSA_6LayoutISE_NSB_IJNSC_ILi0EEESV_SV_EEEEENSB_IJNSA_10UnderscoreESY_SY_EEEEENS7_6detail27Sm100ImplicitGemmTileTraitsINSA_20SM90_TMA_LOAD_IM2COLENSA_14ComposedLayoutINSA_7SwizzleILi2ELi4ELi3EEENSA_18smem_ptr_flag_bitsILi16EEENSU_INSB_IJNSC_ILi8EEESI_EEENSB_IJSI_SD_EEEEEEEvEENS12_INSA_13SM90_TMA_LOADENS14_INS15_ILi3ELi4ELi3EEES18_NSU_INSB_IJSG_S19_EEENSB_IJSD_SG_EEEEEEEvEEEENS_8epilogue10collective18CollectiveEpilogueINS1N_23Sm100TmaWarpSpecializedILi4ELi2ELi16ELb1ELb0EEEJSK_NSB_IJNSU_ISG_SD_EENSU_ISI_SD_EEEEESL_NSB_IJNSB_IJllllEEESD_SV_EEESL_S1W_NS1N_6fusion15FusionCallbacksIS1R_NS1X_17LinearCombinationISL_fSL_fLNS_15FloatRoundStyleE2EEESK_S1U_JEEENSA_5SM1004TMEM4LOAD26SM100_TMEM_LOAD_16dp256b4xES13_S1D_NSA_17SM75_U32x4_LDSM_NENSA_21SM90_TMA_STORE_IM2COLES1D_NSA_17SM90_U32x4_STSM_NENSA_39AutoVectorizingCopyWithAssumedAlignmentILi128EEEEEEvvEEEEvNT_6ParamsE)
        .other          _ZN7cutlass13device_kernelINS_4conv6kernel13ConvUniversalINS1_16ConvProblemShapeILNS1_8OperatorE1ELi3EEENS1_10collective14CollectiveConvINS1_47MainloopSm100TmaUmmaWarpSpecializedImplicitGemmILS5_1ELi17ELi3ELi1ELi2EN4cute5tupleIJNSA_1CILi1EEESD_SD_EEEEENSB_IJNSC_ILi64EEENSC_ILi128EEENSB_IJNSC_ILi32EEEEEEEEENS_6half_tESL_NSA_8TiledMMAINSA_8MMA_AtomIJNSA_20SM100_MMA_F16BF16_SSISL_SL_fLi64ELi128ELNSA_4UMMA5MajorE0ELSQ_1ELNSP_7ScaleInE0ELSR_0EEEEEENSA_6LayoutISE_NSB_IJNSC_ILi0EEESV_SV_EEEEENSB_IJNSA_10UnderscoreESY_SY_EEEEENS7_6detail27Sm100ImplicitGemmTileTraitsINSA_20SM90_TMA_LOAD_IM2COLENSA_14ComposedLayoutINSA_7SwizzleILi2ELi4ELi3EEENSA_18smem_ptr_flag_bitsILi16EEENSU_INSB_IJNSC_ILi8EEESI_EEENSB_IJSI_SD_EEEEEEEvEENS12_INSA_13SM90_TMA_LOADENS14_INS15_ILi3ELi4ELi3EEES18_NSU_INSB_IJSG_S19_EEENSB_IJSD_SG_EEEEEEEvEEEENS_8epilogue10collective18CollectiveEpilogueINS1N_23Sm100TmaWarpSpecializedILi4ELi2ELi16ELb1ELb0EEEJSK_NSB_IJNSU_ISG_SD_EENSU_ISI_SD_EEEEESL_NSB_IJNSB_IJllllEEESD_SV_EEESL_S1W_NS1N_6fusion15FusionCallbacksIS1R_NS1X_17LinearCombinationISL_fSL_fLNS_15FloatRoundStyleE2EEESK_S1U_JEEENSA_5SM1004TMEM4LOAD26SM100_TMEM_LOAD_16dp256b4xES13_S1D_NSA_17SM75_U32x4_LDSM_NENSA_21SM90_TMA_STORE_IM2COLES1D_NSA_17SM90_U32x4_STSM_NENSA_39AutoVectorizingCopyWithAssumedAlignmentILi128EEEEEEvvEEEEvNT_6ParamsE,@"STO_CUDA_ENTRY STV_DEFAULT"
_ZN7cutlass13device_kernelINS_4conv6kernel13ConvUniversalINS1_16ConvProblemShapeILNS1_8OperatorE1ELi3EEENS1_10collective14CollectiveConvINS1_47MainloopSm100TmaUmmaWarpSpecializedImplicitGemmILS5_1ELi17ELi3ELi1ELi2EN4cute5tupleIJNSA_1CILi1EEESD_SD_EEEEENSB_IJNSC_ILi64EEENSC_ILi128EEENSB_IJNSC_ILi32EEEEEEEEENS_6half_tESL_NSA_8TiledMMAINSA_8MMA_AtomIJNSA_20SM100_MMA_F16BF16_SSISL_SL_fLi64ELi128ELNSA_4UMMA5MajorE0ELSQ_1ELNSP_7ScaleInE0ELSR_0EEEEEENSA_6LayoutISE_NSB_IJNSC_ILi0EEESV_SV_EEEEENSB_IJNSA_10UnderscoreESY_SY_EEEEENS7_6detail27Sm100ImplicitGemmTileTraitsINSA_20SM90_TMA_LOAD_IM2COLENSA_14ComposedLayoutINSA_7SwizzleILi2ELi4ELi3EEENSA_18smem_ptr_flag_bitsILi16EEENSU_INSB_IJNSC_ILi8EEESI_EEENSB_IJSI_SD_EEEEEEEvEENS12_INSA_13SM90_TMA_LOADENS14_INS15_ILi3ELi4ELi3EEES18_NSU_INSB_IJSG_S19_EEENSB_IJSD_SG_EEEEEEEvEEEENS_8epilogue10collective18CollectiveEpilogueINS1N_23Sm100TmaWarpSpecializedILi4ELi2ELi16ELb1ELb0EEEJSK_NSB_IJNSU_ISG_SD_EENSU_ISI_SD_EEEEESL_NSB_IJNSB_IJllllEEESD_SV_EEESL_S1W_NS1N_6fusion15FusionCallbacksIS1R_NS1X_17LinearCombinationISL_fSL_fLNS_15FloatRoundStyleE2EEESK_S1U_JEEENSA_5SM1004TMEM4LOAD26SM100_TMEM_LOAD_16dp256b4xES13_S1D_NSA_17SM75_U32x4_LDSM_NENSA_21SM90_TMA_STORE_IM2COLES1D_NSA_17SM90_U32x4_STSM_NENSA_39AutoVectorizingCopyWithAssumedAlignmentILi128EEEEEEvvEEEEvNT_6ParamsE:
[----:B------:R-:W1:Y:S01]  /*0000*/  LDC R1, c[0x0][0x37c] ;  /* 0x0000df00ff017b82 */ /* 0x000e620000000800 */
[----:B------:R-:W2:Y:S01]  /*0010*/  S2R R50, SR_TID.X ;  /* 0x0000000000327919 */ /* 0x000ea20000002100 */
[----:B------:R-:W3:Y:S01]  /*0020*/  LDCU.64 UR8, c[0x0][0x990] ;  /* 0x00013200ff0877ac */ /* 0x000ee20008000a00 */
[----:B-1----:R-:W-:Y:S01]  /*0030*/  VIADD R1, R1, 0xfffffff8 ;  /* 0xfffffff801017836 */ /* 0x002fe20000000000 */
[----:B------:R-:W-:Y:S02]  /*0040*/  PRMT R51, RZ, 0x7610, R51 ;  /* 0x00007610ff337816 */ /* 0x000fe40000000033 */
[----:B------:R-:W-:Y:S01]  /*0050*/  ELECT P3, URZ, PT ;  /* 0x0000000000ff782f */ /* 0x000fe20003860000 */
[----:B---3--:R-:W-:-:S04]  /*0060*/  UISETP.NE.U32.AND UP0, UPT, UR8, URZ, UPT ;  /* 0x000000ff0800728c */ /* 0x008fc8000bf05070 */
[----:B------:R-:W-:Y:S01]  /*0070*/  UISETP.NE.AND.EX UP0, UPT, UR9, URZ, UPT, UP0 ;  /* 0x000000ff0900728c */ /* 0x000fe2000bf05300 */
[----:B--2---:R-:W-:-:S05]  /*0080*/  SHF.R.U32.HI R52, RZ, 0x5, R50 ;  /* 0x00000005ff347819 */ /* 0x004fca0000011632 */
[----:B------:R-:W1:Y:S02]  /*0090*/  SHFL.IDX PT, R0, R52, RZ, 0x1f ;  /* 0x00001fff34007589 */ /* 0x000e6400000e0000 */
[----:B-1----:R-:W-:Y:S01]  /*00a0*/  R2UR UR18, R0 ;  /* 0x00000000001272ca */ /* 0x002fe200000e0000 */
[----:B------:R-:W-:-:S14]  /*00b0*/  BRA.U UP0, `(.L_x_0) ;  /* 0x0000000100307547 */ /* 0x000fdc000b800000 */
[----:B------:R-:W1:Y:S02]  /*00c0*/  LDCU.64 UR4, c[0x0][0x988] ;  /* 0x00013100ff0477ac */ /* 0x000e640008000a00 */
[----:B-1----:R-:W-:-:S04]  /*00d0*/  UISETP.NE.U32.AND UP0, UPT, UR4, URZ, UPT ;  /* 0x000000ff0400728c */ /* 0x002fc8000bf05070 */
[----:B------:R-:W-:-:S09]  /*00e0*/  UISETP.NE.AND.EX UP0, UPT, UR5, URZ, UPT, UP0 ;  /* 0x000000ff0500728c */ /* 0x000fd2000bf05300 */
[----:B------:R-:W-:Y:S05]  /*00f0*/  BRA.U !UP0, `(.L_x_1) ;  /* 0x0000000108147547 */ /* 0x000fea000b800000 */
[----:B------:R-:W1:Y:S01]  /*0100*/  LDC.64 R2, c[0x0][0x988] ;  /* 0x00026200ff027b82 */ /* 0x000e620000000a00 */
[----:B------:R-:W1:Y:S02]  /*0110*/  LDCU.64 UR4, c[0x0][0x358] ;  /* 0x00006b00ff0477ac */ /* 0x000e640008000a00 */
[----:B-1----:R1:W5:Y:S01]  /*0120*/  LDG.E R27, desc[UR4][R2.64] ;  /* 0x00000004021b7981 */ /* 0x002362000c1e1900 */
[----:B------:R-:W-:Y:S01]  /*0130*/  HFMA2 R51, -RZ, RZ, 0, 5.9604644775390625e-08 ;  /* 0x00000001ff337431 */ /* 0x000fe200000001ff */
[----:B------:R-:W-:Y:S05]  /*0140*/  BRA `(.L_x_0) ;  /* 0x00000000000c7947 */ /* 0x000fea0003800000 */
.L_x_1:
[----:B------:R-:W1:Y:S01]  /*0150*/  LDCU UR4, c[0x0][0x980] ;  /* 0x00013000ff0477ac */ /* 0x000e620008000800 */
[----:B------:R-:W-:Y:S01]  /*0160*/  HFMA2 R51, -RZ, RZ, 0, 5.9604644775390625e-08 ;  /* 0x00000001ff337431 */ /* 0x000fe200000001ff */
[----:B-1----:R-:W-:-:S07]  /*0170*/  MOV R27, UR4 ;  /* 0x00000004001b7c02 */ /* 0x002fce0008000f00 */
.L_x_0:
[----:B------:R-:W2:Y:S02]  /*0180*/  LDCU.64 UR4, c[0x0][0x9b0] ;  /* 0x00013600ff0477ac */ /* 0x000ea40008000a00 */
[----:B--2---:R-:W-:-:S04]  /*0190*/  UISETP.NE.U32.AND UP0, UPT, UR4, URZ, UPT ;  /* 0x000000ff0400728c */ /* 0x004fc8000bf05070 */
[----:B------:R-:W-:-:S09]  /*01a0*/  UISETP.NE.AND.EX UP0, UPT, UR5, URZ, UPT, UP0 ;  /* 0x000000ff0500728c */ /* 0x000fd2000bf05300 */
[----:B------:R-:W-:Y:S05]  /*01b0*/  BRA.U UP0, `(.L_x_2) ;  /* 0x0000000100287547 */ /* 0x000fea000b800000 */
[----:B------:R-:W2:Y:S02]  /*01c0*/  LDCU.64 UR4, c[0x0][0x9a8] ;  /* 0x00013500ff0477ac */ /* 0x000ea40008000a00 */
[----:B--2---:R-:W-:-:S04]  /*01d0*/  UISETP.NE.U32.AND UP0, UPT, UR4, URZ, UPT ;  /* 0x000000ff0400728c */ /* 0x004fc8000bf05070 */
[----:B------:R-:W-:-:S09]  /*01e0*/  UISETP.NE.AND.EX UP0, UPT, UR5, URZ, UPT, UP0 ;  /* 0x000000ff0500728c */ /* 0x000fd2000bf05300 */
[----:B------:R-:W-:Y:S05]  /*01f0*/  BRA.U !UP0, `(.L_x_3) ;  /* 0x0000000108107547 */ /* 0x000fea000b800000 */
[----:B------:R-:W2:Y:S01]  /*0200*/  LDC.64 R24, c[0x0][0x9a8] ;  /* 0x00026a00ff187b82 */ /* 0x000ea20000000a00 */
[----:B------:R-:W2:Y:S02]  /*0210*/  LDCU.64 UR4, c[0x0][0x358] ;  /* 0x00006b00ff0477ac */ /* 0x000ea40008000a00 */
[----:B--2---:R2:W5:Y:S01]  /*0220*/  LDG.E R24, desc[UR4][R24.64] ;  /* 0x0000000418187981 */ /* 0x004562000c1e1900 */
[----:B------:R-:W-:Y:S05]  /*0230*/  BRA `(.L_x_2) ;  /* 0x0000000000087947 */ /* 0x000fea0003800000 */
.L_x_3:
[----:B------:R-:W2:Y:S02]  /*0240*/  LDCU UR4, c[0x0][0x9a0] ;  /* 0x00013400ff0477ac */ /* 0x000ea40008000800 */
[----:B--2---:R-:W-:Y:S02]  /*0250*/  MOV R24, UR4 ;  /* 0x0000000400187c02 */ /* 0x004fe40008000f00 */
.L_x_2:
[----:B------:R-:W-:Y:S01]  /*0260*/  IMAD.U32 R0, RZ, RZ, UR18 ;  /* 0x00000012ff007e24 */ /* 0x000fe2000f8e00ff */
[----:B------:R-:W-:Y:S04]  /*0270*/  BSSY.RECONVERGENT B0, `(.L_x_4) ;  /* 0x000000c000007945 */ /* 0x000fe80003800200 */
[C---:B------:R-:W-:Y:S02]  /*0280*/  ISETP.NE.OR P1, PT, R0.reuse, 0x1, !P3 ;  /* 0x000000010000780c */ /* 0x040fe40005f25670 */
[----:B------:R-:W-:-:S11]  /*0290*/  ISETP.NE.OR P0, PT, R0, 0x3, !P3 ;  /* 0x000000030000780c */ /* 0x000fd60005f05670 */
[----:B------:R-:W-:Y:S05]  /*02a0*/  @P1 BRA `(.L_x_5) ;  /* 0x0000000000201947 */ /* 0x000fea0003800000 */
[----:B------:R-:W3:Y:S02]  /*02b0*/  LDCU.64 UR4, c[0x0][0x348] ;  /* 0x00006900ff0477ac */ /* 0x000ee40008000a00 */
[----:B---3--:R-:W-:Y:S02]  /*02c0*/  UIADD3 UR6, UP1, UPT, UR4, 0x80, URZ ;  /* 0x0000008004067890 */ /* 0x008fe4000ff3e0ff */
[----:B------:R-:W-:Y:S02]  /*02d0*/  UIADD3 UR4, UP0, UPT, UR4, 0x200, URZ ;  /* 0x0000020004047890 */ /* 0x000fe4000ff1e0ff */
[----:B------:R-:W-:Y:S02]  /*02e0*/  UIADD3.X UR7, UPT, UPT, URZ, UR5, URZ, UP1, !UPT ;  /* 0x00000005ff077290 */ /* 0x000fe40008ffe4ff */
[----:B------:R-:W-:-:S07]  /*02f0*/  UIADD3.X UR5, UPT, UPT, URZ, UR5, URZ, UP0, !UPT ;  /* 0x00000005ff057290 */ /* 0x000fce00087fe4ff */
[----:B------:R3:W-:Y:S02]  /*0300*/  UTMACCTL.PF [UR6] ;  /* 0x00000000060079b9 */ /* 0x0007e40008040000 */
[----:B------:R3:W-:Y:S02]  /*0310*/  UTMACCTL.PF [UR4] ;  /* 0x00000000040079b9 */ /* 0x0007e40008040000 */
[----:B---3--:R-:W-:Y:S01]  /*0320*/  NOP ;  /* 0x0000000000007918 */ /* 0x008fe20000000000 */
.L_x_5:
[----:B------:R-:W-:Y:S05]  /*0330*/  BSYNC.RECONVERGENT B0 ;  /* 0x0000000000007941 */ /* 0x000fea0003800200 */
.L_x_4:
[----:B------:R-:W-:Y:S04]  /*0340*/  BSSY.RECONVERGENT B0, `(.L_x_6) ;  /* 0x000000a000007945 */ /* 0x000fe80003800200 */
        /* <DEDUP_REMOVED lines=9> */
.L_x_7:
[----:B------:R-:W-:Y:S05]  /*03e0*/  BSYNC.RECONVERGENT B0 ;  /* 0x0000000000007941 */ /* 0x000fea0003800200 */
.L_x_6:
[----:B------:R-:W3:Y:S01]  /*03f0*/  LDCU.64 UR4, c[0x0][0x988] ;  /* 0x00013100ff0477ac */ /* 0x000ee20008000a00 */
[----:B------:R-:W-:Y:S02]  /*0400*/  UISETP.EQ.U32.AND UP2, UPT, UR8, URZ, UPT ;  /* 0x000000ff0800728c */ /* 0x000fe4000bf42070 */
[----:B------:R-:W-:Y:S02]  /*0410*/  UPLOP3.LUT UP3, UPT, UPT, UPT, UPT, 0x80, 0x8 ;  /* 0x000000000008789c */ /* 0x000fe40003f6f070 */
[----:B---3--:R-:W-:-:S04]  /*0420*/  UISETP.NE.U32.AND UP0, UPT, UR4, URZ, UPT ;  /* 0x000000ff0400728c */ /* 0x008fc8000bf05070 */
[----:B------:R-:W-:-:S04]  /*0430*/  UISETP.NE.AND.EX UP1, UPT, UR5, URZ, UPT, UP0 ;  /* 0x000000ff0500728c */ /* 0x000fc8000bf25300 */
[----:B------:R-:W-:-:S04]  /*0440*/  UISETP.EQ.OR.EX UP4, UPT, UR9, URZ, !UP1, UP2 ;  /* 0x000000ff0900728c */ /* 0x000fc8000cf82720 */
[----:B------:R-:W-:-:S06]  /*0450*/  UP2UR UR4, UPR, URZ, 0x10 ;  /* 0x00000010ff047883 */ /* 0x000fcc0008000000 */
[----:B------:R-:W-:Y:S01]  /*0460*/  MOV R59, UR4 ;  /* 0x00000004003b7c02 */ /* 0x000fe20008000f00 */
[----:B------:R-:W-:Y:S06]  /*0470*/  BRA.U !UP4, `(.L_x_8) ;  /* 0x000000010c207547 */ /* 0x000fec000b800000 */
[----:B------:R-:W-:Y:S01]  /*0480*/  UISETP.NE.U32.AND UP2, UPT, UR8, URZ, UPT ;  /* 0x000000ff0800728c */ /* 0x000fe2000bf45070 */
[----:B-----5:R-:W-:Y:S01]  /*0490*/  FSETP.NEU.AND P0, PT, R27, RZ, PT ;  /* 0x000000ff1b00720b */ /* 0x020fe20003f0d000 */
[----:B------:R-:W-:Y:S02]  /*04a0*/  USEL UR4, URZ, 0xffffffff, UP1 ;  /* 0xffffffffff047887 */ /* 0x000fe40008800000 */
[----:B------:R-:W-:-:S10]  /*04b0*/  UISETP.NE.AND.EX UP2, UPT, UR9, URZ, UPT, UP2 ;  /* 0x000000ff0900728c */ /* 0x000fd4000bf45320 */
[----:B------:R-:W-:Y:S01]  /*04c0*/  VOTEU.ANY UP0, P0 ;  /* 0x0000000000ff7886 */ /* 0x000fe20000000100 */
[----:B------:R-:W-:-:S04]  /*04d0*/  @!UP2 USEL UR4, URZ, 0xffffffff, UP0 ;  /* 0xffffffffff04a887 */ /* 0x000fc80008000000 */
[----:B------:R-:W-:-:S04]  /*04e0*/  ULOP3.LUT UR4, UR4, 0x1, URZ, 0xc0, !UPT ;  /* 0x0000000104047892 */ /* 0x000fc8000f8ec0ff */
[----:B------:R-:W-:-:S11]  /*04f0*/  UISETP.NE.U32.AND UP3, UPT, UR4, 0x1, UPT ;  /* 0x000000010400788c */ /* 0x000fd6000bf65070 */
.L_x_8:
[----:B-1----:R-:W1:Y:S01]  /*0500*/  SHFL.IDX PT, R2, R52, RZ, 0x1f ;  /* 0x00001fff34027589 */ /* 0x002e6200000e0000 */
[----:B------:R-:W-:-:S04]  /*0510*/  UISETP.NE.AND UP0, UPT, UR18, 0x2, UPT ;  /* 0x000000021200788c */ /* 0x000fc8000bf05270 */
[----:B------:R-:W-:Y:S01]  /*0520*/  USEL UR56, URZ, 0x1, UP0 ;  /* 0x00000001ff387887 */ /* 0x000fe20008000000 */
[----:B-1----:R-:W-:-:S13]  /*0530*/  ISETP.NE.AND P0, PT, R2, RZ, PT ;  /* 0x000000ff0200720c */ /* 0x002fda0003f05270 */
[----:B------:R-:W-:Y:S05]  /*0540*/  @P0 BRA `(.L_x_9) ;  /* 0x0000000000bc0947 */ /* 0x000fea0003800000 */
[----:B------:R-:W-:Y:S01]  /*0550*/  ELECT P0, URZ, PT ;  /* 0x0000000000ff782f */ /* 0x000fe20003800000 */
[----:B------:R-:W-:-:S12]  /*0560*/  BSSY.RECONVERGENT B0, `(.L_x_9) ;  /* 0x000002d000007945 */ /* 0x000fd80003800200 */
[----:B------:R-:W-:Y:S05]  /*0570*/  @!P0 BRA `(.L_x_10) ;  /* 0x0000000000ac8947 */ /* 0x000fea0003800000 */
[----:B------:R-:W1:Y:S01]  /*0580*/  S2UR UR4, SR_CgaCtaId ;  /* 0x00000000000479c3 */ /* 0x000e620000008800 */
[----:B------:R-:W-:Y:S01]  /*0590*/  UMOV UR5, 0x400 ;  /* 0x0000040000057882 */ /* 0x000fe20000000000 */
[----:B------:R-:W-:Y:S02]  /*05a0*/  UMOV UR6, 0x1 ;  /* 0x0000000100067882 */ /* 0x000fe40000000000 */
[----:B------:R-:W-:-:S04]  /*05b0*/  UIADD3 UR6, UPT, UPT, -UR6, 0x100000, URZ ;  /* 0x0010000006067890 */ /* 0x000fc8000fffe1ff */
[----:B------:R-:W-:Y:S02]  /*05c0*/  USHF.L.U32 UR7, UR6, 0xb, URZ ;  /* 0x0000000b06077899 */ /* 0x000fe400080006ff */
[----:B------:R-:W-:Y:S02]  /*05d0*/  USHF.L.U32 UR6, UR6, 0x1, URZ ;  /* 0x0000000106067899 */ /* 0x000fe400080006ff */
[----:B-1----:R-:W-:Y:S01]  /*05e0*/  ULEA UR4, UR4, UR5, 0x18 ;  /* 0x0000000504047291 */ /* 0x002fe2000f8ec0ff */
[----:B------:R-:W1:Y:S11]  /*05f0*/  FENCE.VIEW.ASYNC.S ;  /* 0x00000000000073c6 */ /* 0x000e760000000000 */
[----:B-1----:R1:W3:Y:S01]  /*0600*/  SYNCS.EXCH.64 URZ, [UR4], UR6 ;  /* 0x0000000604ff75b2 */ /* 0x0022e20008000100 */
[----:B------:R1:W4:Y:S01]  /*0610*/  SYNCS.EXCH.64 URZ, [UR4+0x88], UR6 ;  /* 0x0000880604ff75b2 */ /* 0x0003220008000100 */
[----:B------:R1:W1:Y:S01]  /*0620*/  SYNCS.EXCH.64 URZ, [UR4+0x8], UR6 ;  /* 0x0000080604ff75b2 */ /* 0x0002620008000100 */
        /* <DEDUP_REMOVED lines=31> */
[----:B---34-:R-:W-:Y:S01]  /*0820*/  NOP ;  /* 0x0000000000007918 */ /* 0x018fe20000000000 */
.L_x_10:
[----:B-1----:R-:W-:Y:S05]  /*0830*/  BSYNC.RECONVERGENT B0 ;  /* 0x0000000000007941 */ /* 0x002fea0003800200 */
.L_x_9:
[----:B------:R-:W1:Y:S01]  /*0840*/  SHFL.IDX PT, R2, R52, RZ, 0x1f ;  /* 0x00001fff34027589 */ /* 0x000e6200000e0000 */
[----:B------:R-:W-:Y:S01]  /*0850*/  NOP ;  /* 0x0000000000007918 */ /* 0x000fe20000000000 */
[----:B-1----:R-:W-:-:S13]  /*0860*/  ISETP.NE.AND P0, PT, R2, 0x1, PT ;  /* 0x000000010200780c */ /* 0x002fda0003f05270 */
[----:B------:R-:W-:Y:S05]  /*0870*/  @P0 BRA `(.L_x_11) ;  /* 0x0000000000580947 */ /* 0x000fea0003800000 */
[----:B------:R-:W1:Y:S01]  /*0880*/  S2UR UR4, SR_CgaCtaId ;  /* 0x00000000000479c3 */ /* 0x000e620000008800 */
[----:B------:R-:W-:Y:S01]  /*0890*/  UMOV UR5, 0x400 ;  /* 0x0000040000057882 */ /* 0x000fe20000000000 */
[----:B------:R-:W-:Y:S01]  /*08a0*/  UMOV UR8, 0x20 ;  /* 0x0000002000087882 */ /* 0x000fe20000000000 */
[----:B------:R-:W-:Y:S01]  /*08b0*/  UMOV UR6, 0x80 ;  /* 0x0000008000067882 */ /* 0x000fe20000000000 */
[----:B------:R-:W-:-:S04]  /*08c0*/  UIADD3 UR8, UPT, UPT, -UR8, 0x100000, URZ ;  /* 0x0010000008087890 */ /* 0x000fc8000fffe1ff */
[----:B------:R-:W-:Y:S02]  /*08d0*/  USHF.L.U32 UR9, UR8, 0xb, URZ ;  /* 0x0000000b08097899 */ /* 0x000fe400080006ff */
[----:B------:R-:W-:Y:S02]  /*08e0*/  USHF.L.U32 UR8, UR8, 0x1, URZ ;  /* 0x0000000108087899 */ /* 0x000fe400080006ff */
[----:B------:R-:W-:-:S04]  /*08f0*/  UIADD3 UR6, UPT, UPT, -UR6, 0x100000, URZ ;  /* 0x0010000006067890 */ /* 0x000fc8000fffe1ff */
[----:B------:R-:W-:Y:S02]  /*0900*/  USHF.L.U32 UR7, UR6, 0xb, URZ ;  /* 0x0000000b06077899 */ /* 0x000fe400080006ff */
[----:B------:R-:W-:Y:S01]  /*0910*/  USHF.L.U32 UR6, UR6, 0x1, URZ ;  /* 0x0000000106067899 */ /* 0x000fe200080006ff */
[----:B------:R-:W-:Y:S01]  /*0920*/  ELECT P0, URZ, PT ;  /* 0x0000000000ff782f */ /* 0x000fe20003800000 */
[----:B-1----:R-:W-:Y:S01]  /*0930*/  ULEA UR4, UR4, UR5, 0x18 ;  /* 0x0000000504047291 */ /* 0x002fe2000f8ec0ff */
[----:B------:R-:W1:Y:S11]  /*0940*/  FENCE.VIEW.ASYNC.S ;  /* 0x00000000000073c6 */ /* 0x000e760000000000 */
[----:B-1----:R1:W3:Y:S01]  /*0950*/  SYNCS.EXCH.64 URZ, [UR4+0x110], UR8 ;  /* 0x0001100804ff75b2 */ /* 0x0022e20008000100 */
[----:B------:R1:W4:Y:S01]  /*0960*/  SYNCS.EXCH.64 URZ, [UR4+0x130], UR6 ;  /* 0x0001300604ff75b2 */ /* 0x0003220008000100 */
[----:B------:R1:W1:Y:S01]  /*0970*/  SYNCS.EXCH.64 URZ, [UR4+0x118], UR8 ;  /* 0x0001180804ff75b2 */ /* 0x0002620008000100 */
[----:B------:R1:W1:Y:S01]  /*0980*/  SYNCS.EXCH.64 URZ, [UR4+0x138], UR6 ;  /* 0x0001380604ff75b2 */ /* 0x0002620008000100 */
[----:B------:R1:W1:Y:S01]  /*0990*/  SYNCS.EXCH.64 URZ, [UR4+0x120], UR8 ;  /* 0x0001200804ff75b2 */ /* 0x0002620008000100 */
[----:B------:R1:W1:Y:S01]  /*09a0*/  SYNCS.EXCH.64 URZ, [UR4+0x140], UR6 ;  /* 0x0001400604ff75b2 */ /* 0x0002620008000100 */
[----:B------:R1:W1:Y:S01]  /*09b0*/  SYNCS.EXCH.64 URZ, [UR4+0x128], UR8 ;  /* 0x0001280804ff75b2 */ /* 0x0002620008000100 */
[----:B------:R1:W1:Y:S01]  /*09c0*/  SYNCS.EXCH.64 URZ, [UR4+0x148], UR6 ;  /* 0x0001480604ff75b2 */ /* 0x0002620008000100 */
[----:B------:R-:W-:Y:S01]  /*09d0*/  NOP ;  /* 0x0000000000007918 */ /* 0x000fe20000000000 */
.L_x_11:
[----:B------:R-:W2:Y:S01]  /*09e0*/  SHFL.IDX PT, R2, R52, RZ, 0x1f ;  /* 0x00001fff34027589 */ /* 0x000ea200000e0000 */
[----:B------:R-:W-:Y:S01]  /*09f0*/  NOP ;  /* 0x0000000000007918 */ /* 0x000fe20000000000 */
[----:B--2---:R-:W-:-:S13]  /*0a00*/  ISETP.NE.AND P0, PT, R2, 0x3, PT ;  /* 0x000000030200780c */ /* 0x004fda0003f05270 */
[----:B------:R-:W-:Y:S05]  /*0a10*/  @P0 BRA `(.L_x_12) ;  /* 0x0000000000300947 */ /* 0x000fea0003800000 */
[----:B-1----:R-:W1:Y:S01]  /*0a20*/  S2UR UR4, SR_CgaCtaId ;  /* 0x00000000000479c3 */ /* 0x002e620000008800 */
[----:B------:R-:W-:Y:S01]  /*0a30*/  UMOV UR6, 0x400 ;  /* 0x0000040000067882 */ /* 0x000fe20000000000 */
[----:B------:R-:W-:Y:S01]  /*0a40*/  UMOV UR5, 0x20 ;  /* 0x0000002000057882 */ /* 0x000fe20000000000 */
[----:B------:R-:W-:Y:S01]  /*0a50*/  ELECT P0, URZ, PT ;  /* 0x0000000000ff782f */ /* 0x000fe20003800000 */
[----:B-1----:R-:W-:Y:S02]  /*0a60*/  ULEA UR6, UR4, UR6, 0x18 ;  /* 0x0000000604067291 */ /* 0x002fe4000f8ec0ff */
[----:B------:R-:W-:-:S04]  /*0a70*/  UIADD3 UR4, UPT, UPT, -UR5, 0x100000, URZ ;  /* 0x0010000005047890 */ /* 0x000fc8000fffe1ff */
[----:B------:R-:W-:Y:S02]  /*0a80*/  USHF.L.U32 UR5, UR4, 0xb, URZ ;  /* 0x0000000b04057899 */ /* 0x000fe400080006ff */
[----:B------:R-:W-:Y:S01]  /*0a90*/  USHF.L.U32 UR4, UR4, 0x1, URZ ;  /* 0x0000000104047899 */ /* 0x000fe200080006ff */
[----:B------:R-:W1:Y:S11]  /*0aa0*/  FENCE.VIEW.ASYNC.S ;  /* 0x00000000000073c6 */ /* 0x000e760000000000 */
[----:B-1----:R2:W1:Y:S01]  /*0ab0*/  SYNCS.EXCH.64 URZ, [UR6+0x150], UR4 ;  /* 0x0001500406ff75b2 */ /* 0x0024620008000100 */
[----:B------:R2:W1:Y:S02]  /*0ac0*/  SYNCS.EXCH.64 URZ, [UR6+0x158], UR4 ;  /* 0x0001580406ff75b2 */ /* 0x0004640008000100 */
[----:B--2---:R-:W-:Y:S01]  /*0ad0*/  NOP ;  /* 0x0000000000007918 */ /* 0x004fe20000000000 */
.L_x_12:
[----:B------:R-:W2:Y:S01]  /*0ae0*/  SHFL.IDX PT, R2, R52, RZ, 0x1f ;  /* 0x00001fff34027589 */ /* 0x000ea200000e0000 */
[----:B------:R-:W-:Y:S01]  /*0af0*/  NOP ;  /* 0x0000000000007918 */ /* 0x000fe20000000000 */
[----:B--2---:R-:W-:-:S13]  /*0b00*/  ISETP.NE.AND P0, PT, R2, 0x4, PT ;  /* 0x000000040200780c */ /* 0x004fda0003f05270 */
[----:B------:R-:W-:Y:S05]  /*0b10*/  @P0 BRA `(.L_x_13) ;  /* 0x0000000000440947 */ /* 0x000fea0003800000 */
[----:B-1----:R-:W1:Y:S01]  /*0b20*/  S2UR UR6, SR_CgaCtaId ;  /* 0x00000000000679c3 */ /* 0x002e620000008800 */
[----:B------:R-:W-:Y:S01]  /*0b30*/  UMOV UR4, 0x100 ;  /* 0x0000010000047882 */ /* 0x000fe20000000000 */
[----:B------:R-:W-:Y:S01]  /*0b40*/  UMOV UR5, 0x400 ;  /* 0x0000040000057882 */ /* 0x000fe20000000000 */
[----:B------:R-:W-:Y:S01]  /*0b50*/  USEL UR4, UR4, 0xe0, UP3 ;  /* 0x000000e004047887 */ /* 0x000fe20009800000 */
[----:B------:R-:W-:Y:S01]  /*0b60*/  UMOV UR8, 0x1 ;  /* 0x0000000100087882 */ /* 0x000fe20000000000 */
[----:B------:R-:W-:Y:S01]  /*0b70*/  ELECT P0, URZ, PT ;  /* 0x0000000000ff782f */ /* 0x000fe20003800000 */
[----:B------:R-:W-:-:S04]  /*0b80*/  UIADD3 UR8, UPT, UPT, -UR8, 0x100000, URZ ;  /* 0x0010000008087890 */ /* 0x000fc8000fffe1ff */
[----:B------:R-:W-:Y:S02]  /*0b90*/  USHF.L.U32 UR9, UR8, 0xb, URZ ;  /* 0x0000000b08097899 */ /* 0x000fe400080006ff */
[----:B------:R-:W-:Y:S02]  /*0ba0*/  USHF.L.U32 UR8, UR8, 0x1, URZ ;  /* 0x0000000108087899 */ /* 0x000fe400080006ff */
[----:B-1----:R-:W-:Y:S02]  /*0bb0*/  ULEA UR6, UR6, UR5, 0x18 ;  /* 0x0000000506067291 */ /* 0x002fe4000f8ec0ff */
[----:B------:R-:W-:-:S04]  /*0bc0*/  UIADD3 UR4, UPT, UPT, -UR4, 0x100000, URZ ;  /* 0x0010000004047890 */ /* 0x000fc8000fffe1ff */
[----:B------:R-:W-:Y:S02]  /*0bd0*/  USHF.L.U32 UR5, UR4, 0xb, URZ ;  /* 0x0000000b04057899 */ /* 0x000fe400080006ff */
[----:B------:R-:W-:Y:S01]  /*0be0*/  USHF.L.U32 UR4, UR4, 0x1, URZ ;  /* 0x0000000104047899 */ /* 0x000fe200080006ff */
[----:B------:R-:W1:Y:S03]  /*0bf0*/  FENCE.VIEW.ASYNC.S ;  /* 0x00000000000073c6 */ /* 0x000e660000000000 */
[----:B-1----:R2:W1:Y:S08]  /*0c00*/  SYNCS.EXCH.64 URZ, [UR6+0x160], UR8 ;  /* 0x0001600806ff75b2 */ /* 0x0024700008000100 */
[----:B------:R2:W1:Y:S02]  /*0c10*/  SYNCS.EXCH.64 URZ, [UR6+0x168], UR4 ;  /* 0x0001680406ff75b2 */ /* 0x0004640008000100 */
[----:B--2---:R-:W-:Y:S01]  /*0c20*/  NOP ;  /* 0x0000000000007918 */ /* 0x004fe20000000000 */
.L_x_13:
[----:B------:R-:W2:Y:S01]  /*0c30*/  SHFL.IDX PT, R2, R52, RZ, 0x1f ;  /* 0x00001fff34027589 */ /* 0x000ea200000e0000 */
[----:B------:R-:W1:Y:S01]  /*0c40*/  S2UR UR51, SR_CTAID.X ;  /* 0x00000000003379c3 */ /* 0x000e620000002500 */
[----:B------:R-:W-:-:S07]  /*0c50*/  NOP ;  /* 0x0000000000007918 */ /* 0x000fce0000000000 */
[----:B------:R-:W1:Y:S01]  /*0c60*/  S2UR UR24, SR_CTAID.Y ;  /* 0x00000000001879c3 */ /* 0x000e620000002600 */
[----:B--2---:R-:W-:-:S13]  /*0c70*/  ISETP.NE.AND P0, PT, R2, 0x5, PT ;  /* 0x000000050200780c */ /* 0x004fda0003f05270 */
[----:B-1----:R-:W-:Y:S05]  /*0c80*/  @P0 BRA `(.L_x_14) ;  /* 0x0000000000480947 */ /* 0x002fea0003800000 */
        /* <DEDUP_REMOVED lines=13> */
[----:B-1----:R1:W2:Y:S01]  /*0d60*/  SYNCS.EXCH.64 URZ, [UR4+0x170], UR8 ;  /* 0x0001700804ff75b2 */ /* 0x0022a20008000100 */
[----:B------:R1:W1:Y:S01]  /*0d70*/  SYNCS.EXCH.64 URZ, [UR4+0x180], UR6 ;  /* 0x0001800604ff75b2 */ /* 0x0002620008000100 */
[----:B------:R1:W1:Y:S01]  /*0d80*/  SYNCS.EXCH.64 URZ, [UR4+0x178], UR8 ;  /* 0x0001780804ff75b2 */ /* 0x0002620008000100 */
[----:B------:R1:W1:Y:S01]  /*0d90*/  SYNCS.EXCH.64 URZ, [UR4+0x188], UR6 ;  /* 0x0001880604ff75b2 */ /* 0x0002620008000100 */
[----:B------:R-:W-:Y:S01]  /*0da0*/  NOP ;  /* 0x0000000000007918 */ /* 0x000fe20000000000 */
.L_x_14:
[----:B------:R-:W-:-:S05]  /*0db0*/  CS2R.32 R45, SR_CgaSize ;  /* 0x00000000002d7805 */ /* 0x000fca0000008a00 */
[----:B------:R-:W-:-:S05]  /*0dc0*/  IMAD R45, R45, -0xa0, RZ ;  /* 0xffffff602d2d7824 */ /* 0x000fca00078e02ff */
[----:B------:R-:W-:-:S14]  /*0dd0*/  R2UR UR5, R45 ;  /* 0x000000002d0572ca */ /* 0x000fdc00000e0000 */
[----:B------:R-:W3:Y:S01]  /*0de0*/  LDCU UR5, c[0x0][UR5+0x2b0] ;  /* 0x00005600050577ac */ /* 0x000ee20008000800 */
[----:B------:R-:W-:Y:S02]  /*0df0*/  I2FP.F32.U32 R45, UR51 ;  /* 0x00000033002d7c45 */ /* 0x000fe40008201000 */
[----:B------:R-:W-:-:S05]  /*0e00*/  CS2R.32 R3, SR_CgaSize ;  /* 0x0000000000037805 */ /* 0x000fca0000008a00 */
[----:B------:R-:W-:-:S06]  /*0e10*/  IMAD R3, R3, -0xa0, RZ ;  /* 0xffffff6003037824 */ /* 0x000fcc00078e02ff */
[----:B------:R-:W4:Y:S01]  /*0e20*/  LDC R3, c[0x0][R3+0x2a0] ;  /* 0x0000a80003037b82 */ /* 0x000f220000000800 */
[----:B------:R-:W-:Y:S02]  /*0e30*/  I2FP.F32.U32 R44, UR24 ;  /* 0x00000018002c7c45 */ /* 0x000fe40008201000 */
[----:B------:R-:W-:-:S05]  /*0e40*/  CS2R.32 R2, SR_CgaSize ;  /* 0x0000000000027805 */ /* 0x000fca0000008a00 */
[----:B------:R-:W-:-:S05]  /*0e50*/  IMAD R2, R2, -0xa0, RZ ;  /* 0xffffff6002027824 */ /* 0x000fca00078e02ff */
[----:B-1----:R-:W-:-:S14]  /*0e60*/  R2UR UR4, R2 ;  /* 0x00000000020472ca */ /* 0x002fdc00000e0000 */
[----:B------:R-:W1:Y:S01]  /*0e70*/  LDCU UR4, c[0x0][UR4+0x2b4] ;  /* 0x00005680040477ac */ /* 0x000e620008000800 */
[----:B------:R-:W-:Y:S01]  /*0e80*/  NOP ;  /* 0x0000000000007918 */ /* 0x000fe20000000000 */
[----:B------:R-:W2:Y:S01]  /*0e90*/  LDCU UR19, c[0x0][0xc24] ;  /* 0x00018480ff1377ac */ /* 0x000ea20008000800 */
[----:B------:R-:W-:-:S05]  /*0ea0*/  CS2R.32 R2, SR_CgaSize ;  /* 0x0000000000027805 */ /* 0x000fca0000008a00 */
[----:B------:R-:W-:-:S06]  /*0eb0*/  IMAD R2, R2, -0xa0, RZ ;  /* 0xffffff6002027824 */ /* 0x000fcc00078e02ff */
[----:B------:R-:W4:Y:S01]  /*0ec0*/  LDC R2, c[0x0][R2+0x2a4] ;  /* 0x0000a90002027b82 */ /* 0x000f220000000800 */
[----:B---3--:R-:W-:-:S07]  /*0ed0*/  FMUL R45, R45, UR5 ;  /* 0x000000052d2d7c20 */ /* 0x008fce0008400000 */
[----:B------:R-:W3:Y:S01]  /*0ee0*/  S2UR UR52, SR_CTAID.Z ;  /* 0x00000000003479c3 */ /* 0x000ee20000002700 */
[----:B-1----:R-:W-:Y:S01]  /*0ef0*/  FMUL R44, R44, UR4 ;  /* 0x000000042c2c7c20 */ /* 0x002fe20008400000 */
[----:B------:R-:W1:Y:S01]  /*0f00*/  F2I.U32.TRUNC.NTZ R45, R45 ;  /* 0x0000002d002d7305 */ /* 0x000e62000020f000 */
[----:B--2---:R-:W-:-:S07]  /*0f10*/  UISETP.GE.AND UP0, UPT, UR19, 0x1, UPT ;  /* 0x000000011300788c */ /* 0x004fce000bf06270 */
[----:B------:R-:W2:Y:S01]  /*0f20*/  F2I.U32.TRUNC.NTZ R44, R44 ;  /* 0x0000002c002c7305 */ /* 0x000ea2000020f000 */
[----:B-1----:R-:W-:-:S05]  /*0f30*/  IADD3 R45, PT, PT, -R45, RZ, RZ ;  /* 0x000000ff2d2d7210 */ /* 0x002fca0007ffe1ff */
[----:B----4-:R-:W-:Y:S01]  /*0f40*/  IMAD R45, R3, R45, UR51 ;  /* 0x00000033032d7e24 */ /* 0x010fe2000f8e022d */
[----:B--2---:R-:W-:-:S05]  /*0f50*/  IADD3 R44, PT, PT, -R44, RZ, RZ ;  /* 0x000000ff2c2c7210 */ /* 0x004fca0007ffe1ff */
[----:B------:R-:W-:Y:S01]  /*0f60*/  IMAD R44, R2, R44, UR24 ;  /* 0x00000018022c7e24 */ /* 0x000fe2000f8e022c */
[----:B------:R-:W-:Y:S06]  /*0f70*/  BAR.SYNC.DEFER_BLOCKING 0x0 ;  /* 0x0000000000007b1d */ /* 0x000fec0000010000 */
[----:B---3--:R-:W-:Y:S05]  /*0f80*/  BRA.U !UP0, `(.L_x_15) ;  /* 0x0000000108d47547 */ /* 0x008fea000b800000 */
[----:B------:R-:W1:Y:S01]  /*0f90*/  LDCU.128 UR20, c[0x0][0xc10] ;  /* 0x00018200ff1477ac */ /* 0x000e620008000c00 */
[----:B------:R-:W2:Y:S01]  /*0fa0*/  LDCU UR6, c[0x0][0x370] ;  /* 0x00006e00ff0677ac */ /* 0x000ea20008000800 */
[----:B------:R-:W3:Y:S01]  /*0fb0*/  LDCU UR4, c[0x0][0x374] ;  /* 0x00006e80ff0477ac */ /* 0x000ee20008000800 */
[----:B------:R-:W4:Y:S01]  /*0fc0*/  LDCU UR25, c[0x0][0xc0c] ;  /* 0x00018180ff1977ac */ /* 0x000f220008000800 */
[----:B------:R-:W4:Y:S01]  /*0fd0*/  LDCU UR5, c[0x0][0xc20] ;  /* 0x00018400ff0577ac */ /* 0x000f220008000800 */
[----:B------:R-:W4:Y:S01]  /*0fe0*/  LDCU.64 UR16, c[0x0][0xc28] ;  /* 0x00018500ff1077ac */ /* 0x000f220008000a00 */
[----:B-1----:R-:W-:Y:S02]  /*0ff0*/  UISETP.NE.AND UP0, UPT, UR22, 0x1, UPT ;  /* 0x000000011600788c */ /* 0x002fe4000bf05270 */
[----:B---3--:R-:W-:Y:S02]  /*1000*/  UIMAD.WIDE.U32 UR8, UR4, UR23, URZ ;  /* 0x00000017040872a5 */ /* 0x008fe4000f8e00ff */
[----:B--2---:R-:W-:-:S02]  /*1010*/  UIMAD.WIDE.U32 UR10, UR6, UR20, URZ ;  /* 0x00000014060a72a5 */ /* 0x004fc4000f8e00ff */
[----:B----4-:R-:W-:Y:S02]  /*1020*/  UISETP.NE.AND UP2, UPT, UR25, 0x1, UPT ;  /* 0x000000011900788c */ /* 0x010fe4000bf45270 */
[----:B------:R-:W-:Y:S01]  /*1030*/  UISETP.NE.AND UP4, UPT, UR19, 0x1, UPT ;  /* 0x000000011300788c */ /* 0x000fe2000bf85270 */
[----:B------:R-:W-:Y:S02]  /*1040*/  UMOV UR8, UR9 ;  /* 0x0000000900087c82 */ /* 0x000fe40008000000 */
[----:B------:R-:W-:Y:S01]  /*1050*/  UMOV UR10, UR11 ;  /* 0x0000000b000a7c82 */ /* 0x000fe20008000000 */
[----:B------:R-:W-:Y:S02]  /*1060*/  @UP0 USHF.R.U32.HI UR4, URZ, UR5, UR8 ;  /* 0x00000005ff040299 */ /* 0x000fe40008011608 */
[----:B------:R-:W-:Y:S02]  /*1070*/  UIMAD.WIDE.U32 UR12, UR24, UR23, URZ ;  /* 0x00000017180c72a5 */ /* 0x000fe4000f8e00ff */
[----:B------:R-:W-:-:S02]  /*1080*/  UIMAD.WIDE.U32 UR8, UR4, UR16, URZ ;  /* 0x00000010040872a5 */ /* 0x000fc4000f8e00ff */
[----:B------:R-:W-:Y:S02]  /*1090*/  @UP2 USHF.R.U32.HI UR6, URZ, UR21, UR10 ;  /* 0x00000015ff062299 */ /* 0x000fe4000801160a */
[----:B------:R-:W-:Y:S02]  /*10a0*/  UIMAD.WIDE.U32 UR14, UR51, UR20, URZ ;  /* 0x00000014330e72a5 */ /* 0x000fe4000f8e00ff */
[----:B------:R-:W-:Y:S01]  /*10b0*/  UIMAD.WIDE.U32 UR10, UR6, UR16, URZ ;  /* 0x00000010060a72a5 */ /* 0x000fe2000f8e00ff */
[----:B------:R-:W-:Y:S01]  /*10c0*/  UMOV UR12, UR13 ;  /* 0x0000000d000c7c82 */ /* 0x000fe20008000000 */
[----:B------:R-:W-:Y:S01]  /*10d0*/  UMOV UR8, UR9 ;  /* 0x0000000900087c82 */ /* 0x000fe20008000000 */
[----:B------:R-:W-:Y:S02]  /*10e0*/  USHF.R.U32.HI UR12, URZ, UR5, UR12 ;  /* 0x00000005ff0c7299 */ /* 0x000fe4000801160c */
[----:B------:R-:W-:Y:S01]  /*10f0*/  @UP4 USHF.R.U32.HI UR4, URZ, UR17, UR8 ;  /* 0x00000011ff044299 */ /* 0x000fe20008011608 */
[----:B------:R-:W-:Y:S01]  /*1100*/  UMOV UR14, UR15 ;  /* 0x0000000f000e7c82 */ /* 0x000fe20008000000 */
[----:B------:R-:W-:Y:S01]  /*1110*/  UMOV UR10, UR11 ;  /* 0x0000000b000a7c82 */ /* 0x000fe20008000000 */
[----:B------:R-:W-:-:S02]  /*1120*/  USHF.R.U32.HI UR14, URZ, UR21, UR14 ;  /* 0x00000015ff0e7299 */ /* 0x000fc4000801160e */
[----:B------:R-:W-:Y:S02]  /*1130*/  USEL UR5, UR24, UR12, !UP0 ;  /* 0x0000000c18057287 */ /* 0x000fe4000c000000 */
[----:B------:R-:W-:Y:S02]  /*1140*/  @UP4 USHF.R.U32.HI UR6, URZ, UR17, UR10 ;  /* 0x00000011ff064299 */ /* 0x000fe4000801160a */
[----:B------:R-:W-:Y:S02]  /*1150*/  UIMAD UR7, UR4, UR19, URZ ;  /* 0x00000013040772a4 */ /* 0x000fe4000f8e02ff */
[----:B------:R-:W-:Y:S02]  /*1160*/  USEL UR4, UR51, UR14, !UP2 ;  /* 0x0000000e33047287 */ /* 0x000fe4000d000000 */
[----:B------:R-:W-:Y:S02]  /*1170*/  UIMAD UR10, UR6, UR19, URZ ;  /* 0x00000013060a72a4 */ /* 0x000fe4000f8e02ff */
[----:B------:R-:W-:-:S02]  /*1180*/  UISETP.GE.AND UP0, UPT, UR5, UR7, UPT ;  /* 0x000000070500728c */ /* 0x000fc4000bf06270 */
[----:B------:R-:W-:Y:S02]  /*1190*/  UIMAD.WIDE.U32 UR8, UR5, UR16, URZ ;  /* 0x00000010050872a5 */ /* 0x000fe4000f8e00ff */
[----:B------:R-:W-:Y:S02]  /*11a0*/  UISETP.GE.OR UP0, UPT, UR4, UR10, UP0 ;  /* 0x0000000a0400728c */ /* 0x000fe40008706670 */
[----:B------:R-:W-:Y:S02]  /*11b0*/  UIMAD.WIDE.U32 UR10, UR4, UR16, URZ ;  /* 0x00000010040a72a5 */ /* 0x000fe4000f8e00ff */
[----:B------:R-:W-:Y:S01]  /*11c0*/  UIADD3 UR10, UPT, UPT, -UR4, URZ, URZ ;  /* 0x000000ff040a7290 */ /* 0x000fe2000fffe1ff */
[----:B------:R-:W-:Y:S01]  /*11d0*/  UMOV UR8, UR9 ;  /* 0x0000000900087c82 */ /* 0x000fe20008000000 */
[----:B------:R-:W-:Y:S02]  /*11e0*/  UIADD3 UR9, UPT, UPT, -UR5, URZ, URZ ;  /* 0x000000ff05097290 */ /* 0x000fe4000fffe1ff */
[----:B------:R-:W-:-:S03]  /*11f0*/  USHF.R.U32.HI UR8, URZ, UR17, UR8 ;  /* 0x00000011ff087299 */ /* 0x000fc60008011608 */
[----:B------:R-:W-:Y:S01]  /*1200*/  @!UP0 UMOV UR7, UR11 ;  /* 0x0000000b00078c82 */ /* 0x000fe20008000000 */
[----:B------:R-:W-:Y:S02]  /*1210*/  UIMAD UR24, UR22, UR9, UR24 ;  /* 0x00000009161872a4 */ /* 0x000fe4000f8e0218 */
[----:B------:R-:W-:Y:S02]  /*1220*/  USEL UR8, UR5, UR8, !UP4 ;  /* 0x0000000805087287 */ /* 0x000fe4000e000000 */
[----:B------:R-:W-:Y:S02]  /*1230*/  @!UP0 USHF.R.U32.HI UR7, URZ, UR17, UR7 ;  /* 0x00000011ff078299 */ /* 0x000fe40008011607 */
[----:B------:R-:W-:Y:S02]  /*1240*/  UIADD3 UR9, UPT, UPT, -UR8, URZ, URZ ;  /* 0x000000ff08097290 */ /* 0x000fe4000fffe1ff */
[----:B------:R-:W-:Y:S02]  /*1250*/  @!UP0 USEL UR7, UR4, UR7, !UP4 ;  /* 0x0000000704078287 */ /* 0x000fe4000e000000 */
[----:B------:R-:W-:-:S02]  /*1260*/  UIMAD UR9, UR19, UR9, UR5 ;  /* 0x00000009130972a4 */ /* 0x000fc4000f8e0205 */
[----:B------:R-:W-:Y:S02]  /*1270*/  @!UP0 UIADD3 UR8, UPT, UPT, UR8, -UR7, URZ ;  /* 0x8000000708088290 */ /* 0x000fe4000fffe0ff */
[----:B------:R-:W-:Y:S02]  /*1280*/  @!UP0 UIMAD UR7, UR9, UR6, UR7 ;  /* 0x00000006090782a4 */ /* 0x000fe4000f8e0207 */
[----:B------:R-:W-:Y:S02]  /*1290*/  @!UP0 UIMAD UR5, UR8, UR19, UR4 ;  /* 0x00000013080582a4 */ /* 0x000fe4000f8e0204 */
[----:B------:R-:W-:Y:S02]  /*12a0*/  UIMAD UR6, UR25, UR10, UR51 ;  /* 0x0000000a190672a4 */ /* 0x000fe4000f8e0233 */
[----:B------:R-:W-:Y:S01]  /*12b0*/  UIMAD UR24, UR5, UR22, UR24 ;  /* 0x00000016051872a4 */ /* 0x000fe2000f8e0218 */
[----:B------:R-:W-:Y:S02]  /*12c0*/  @!UP0 UMOV UR4, UR7 ;  /* 0x0000000700048c82 */ /* 0x000fe40008000000 */
[----:B------:R-:W-:-:S12]  /*12d0*/  UIMAD UR51, UR4, UR25, UR6 ;  /* 0x00000019043372a4 */ /* 0x000fd8000f8e0206 */
.L_x_15:
[----:B------:R-:W1:Y:S02]  /*12e0*/  LDCU UR4, c[0x0][0xc30] ;  /* 0x00018600ff0477ac */ /* 0x000e640008000800 */
[----:B-1----:R-:W-:-:S09]  /*12f0*/  UISETP.NE.AND UP0, UPT, UR4, 0x1, UPT ;  /* 0x000000010400788c */ /* 0x002fd2000bf05270 */
[----:B------:R-:W-:Y:S05]  /*1300*/  BRA.U UP0, `(.L_x_16) ;  /* 0x0000000100447547 */ /* 0x000fea000b800000 */
[----:B------:R-:W1:Y:S01]  /*1310*/  LDCU.128 UR8, c[0x0][0xc10] ;  /* 0x00018200ff0877ac */ /* 0x000e620008000c00 */
[----:B------:R-:W2:Y:S01]  /*1320*/  LDCU UR12, c[0x0][0xc0c] ;  /* 0x00018180ff0c77ac */ /* 0x000ea20008000800 */
[----:B------:R-:W3:Y:S01]  /*1330*/  LDCU UR13, c[0x0][0xc20] ;  /* 0x00018400ff0d77ac */ /* 0x000ee20008000800 */
[----:B-1----:R-:W-:Y:S02]  /*1340*/  UIMAD.WIDE.U32 UR6, UR51, UR8, URZ ;  /* 0x00000008330672a5 */ /* 0x002fe4000f8e00ff */
[----:B------:R-:W-:Y:S02]  /*1350*/  UIMAD.WIDE.U32 UR4, UR24, UR11, URZ ;  /* 0x0000000b180472a5 */ /* 0x000fe4000f8e00ff */
[----:B--2---:R-:W-:Y:S02]  /*1360*/  UISETP.NE.AND UP2, UPT, UR12, 0x1, UPT ;  /* 0x000000010c00788c */ /* 0x004fe4000bf45270 */
[----:B------:R-:W-:Y:S01]  /*1370*/  UISETP.NE.AND UP0, UPT, UR10, 0x1, UPT ;  /* 0x000000010a00788c */ /* 0x000fe2000bf05270 */
[----:B------:R-:W-:-:S02]  /*1380*/  UMOV UR6, UR7 ;  /* 0x0000000700067c82 */ /* 0x000fc40008000000 */
[----:B------:R-:W-:Y:S01]  /*1390*/  UMOV UR4, UR5 ;  /* 0x0000000500047c82 */ /* 0x000fe20008000000 */
[----:B------:R-:W-:Y:S02]  /*13a0*/  USHF.R.U32.HI UR6, URZ, UR9, UR6 ;  /* 0x00000009ff067299 */ /* 0x000fe40008011606 */
[----:B---3--:R-:W-:Y:S02]  /*13b0*/  USHF.R.U32.HI UR4, URZ, UR13, UR4 ;  /* 0x0000000dff047299 */ /* 0x008fe40008011604 */
[----:B------:R-:W-:Y:S02]  /*13c0*/  USEL UR5, UR51, UR6, !UP2 ;  /* 0x0000000633057287 */ /* 0x000fe4000d000000 */
[----:B------:R-:W-:-:S04]  /*13d0*/  USEL UR4, UR24, UR4, !UP0 ;  /* 0x0000000418047287 */ /* 0x000fc8000c000000 */
[----:B------:R-:W-:Y:S02]  /*13e0*/  UIADD3 UR6, UPT, UPT, UR5, -UR4, URZ ;  /* 0x8000000405067290 */ /* 0x000fe4000fffe0ff */
[----:B------:R-:W-:Y:S02]  /*13f0*/  UIADD3 UR4, UPT, UPT, -UR5, UR4, URZ ;  /* 0x0000000405047290 */ /* 0x000fe4000fffe1ff */
[----:B------:R-:W-:Y:S02]  /*1400*/  UIMAD UR24, UR6, UR10, UR24 ;  /* 0x0000000a061872a4 */ /* 0x000fe4000f8e0218 */
[----:B------:R-:W-:-:S12]  /*1410*/  UIMAD UR51, UR4, UR12, UR51 ;  /* 0x0000000c043372a4 */ /* 0x000fd8000f8e0233 */
.L_x_16:
[----:B------:R-:W-:Y:S01]  /*1420*/  BAR.SYNC.DEFER_BLOCKING 0x0 ;  /* 0x0000000000007b1d */ /* 0x000fe20000010000 */
[----:B------:R-:W-:Y:S01]  /*1430*/  UISETP.NE.AND UP0, UPT, UR18, 0x2, UPT ;  /* 0x000000021200788c */ /* 0x000fe2000bf05270 */
[----:B------:R-:W-:Y:S02]  /*1440*/  ISETP.NE.OR P3, PT, R0, 0x2, !P3 ;  /* 0x000000020000780c */ /* 0x000fe40005f65670 */
[----:B------:R-:W-:Y:S02]  /*1450*/  LOP3.LUT R0, R50, 0x1f, RZ, 0xc0, !PT ;  /* 0x0000001f32007812 */ /* 0x000fe400078ec0ff */
[----:B------:R-:W1:Y:S04]  /*1460*/  LDCU UR39, c[0x0][0xc24] ;  /* 0x00018480ff2777ac */ /* 0x000e680008000800 */
[----:B------:R-:W-:Y:S05]  /*1470*/  BRA.U UP0, `(.L_x_17) ;  /* 0x0000002100907547 */ /* 0x000fea000b800000 */
[----:B------:R-:W2:Y:S01]  /*1480*/  LDCU UR5, c[0x0][0x388] ;  /* 0x00007100ff0577ac */ /* 0x000ea20008000800 */
[----:B------:R-:W-:Y:S01]  /*1490*/  PLOP3.LUT P1, PT, PT, PT, UP3, 0x80, 0x8 ;  /* 0x000000000008781c */ /* 0x000fe20003f2f038 */
[----:B------:R-:W-:Y:S01]  /*14a0*/  IMAD.MOV.U32 R2, RZ, RZ, RZ ;  /* 0x000000ffff027224 */ /* 0x000fe200078e00ff */
[----:B------:R-:W-:Y:S01]  /*14b0*/  ISETP.EQ.OR P2, PT, R0, RZ, P3 ;  /* 0x000000ff0000720c */ /* 0x000fe20001f42670 */
[----:B------:R-:W3:Y:S01]  /*14c0*/  LDCU UR8, c[0x0][0x38c] ;  /* 0x00007180ff0877ac */ /* 0x000ee20008000800 */
[----:B------:R-:W-:Y:S01]  /*14d0*/  PLOP3.LUT P1, PT, P1, PT, PT, 0x8, 0x80 ;  /* 0x000000000080781c */ /* 0x000fe20000f2e170 */
[----:B------:R-:W4:Y:S01]  /*14e0*/  LDCU.64 UR6, c[0x0][0x390] ;  /* 0x00007200ff0677ac */ /* 0x000f220008000a00 */
[----:B------:R-:W1:Y:S01]  /*14f0*/  LDCU UR62, c[0x0][0x370] ;  /* 0x00006e00ff3e77ac */ /* 0x000e620008000800 */
[----:B------:R-:W1:Y:S01]  /*1500*/  LDCU.64 UR54, c[0x0][0x348] ;  /* 0x00006900ff3677ac */ /* 0x000e620008000a00 */
[----:B--2---:R-:W-:Y:S01]  /*1510*/  UIADD3 UR5, UPT, UPT, UR5, 0x1f, URZ ;  /* 0x0000001f05057890 */ /* 0x004fe2000fffe0ff */
[----:B------:R-:W2:Y:S03]  /*1520*/  LDCU UR61, c[0x0][0x374] ;  /* 0x00006e80ff3d77ac */ /* 0x000ea60008000800 */
[----:B------:R-:W-:Y:S01]  /*1530*/  USHF.R.S32.HI UR4, URZ, 0x1f, UR5 ;  /* 0x0000001fff047899 */ /* 0x000fe20008011405 */
[----:B------:R-:W-:Y:S01]  /*1540*/  UMOV UR40, 0x1 ;  /* 0x0000000100287882 */ /* 0x000fe20000000000 */
[----:B------:R-:W-:-:S02]  /*1550*/  UMOV UR43, URZ ;  /* 0x000000ff002b7c82 */ /* 0x000fc40008000000 */
[----:B------:R-:W-:Y:S01]  /*1560*/  ULEA.HI UR4, UR4, UR5, URZ, 0x5 ;  /* 0x0000000504047291 */ /* 0x000fe2000f8f28ff */
[----:B------:R-:W-:Y:S01]  /*1570*/  UMOV UR30, URZ ;  /* 0x000000ff001e7c82 */ /* 0x000fe20008000000 */
[----:B------:R-:W-:Y:S02]  /*1580*/  UMOV UR52, URZ ;  /* 0x000000ff00347c82 */ /* 0x000fe40008000000 */
[----:B------:R-:W-:-:S04]  /*1590*/  USHF.R.S32.HI UR4, URZ, 0x5, UR4 ;  /* 0x00000005ff047899 */ /* 0x000fc80008011404 */
[----:B---3--:R-:W-:-:S04]  /*15a0*/  UIMAD UR4, UR4, UR8, URZ ;  /* 0x00000008040472a4 */ /* 0x008fc8000f8e02ff */
[----:B----4-:R-:W-:-:S04]  /*15b0*/  UIMAD UR4, UR4, UR6, URZ ;  /* 0x00000006040472a4 */ /* 0x010fc8000f8e02ff */
[----:B------:R-:W-:-:S04]  /*15c0*/  UIMAD UR63, UR4, UR7, URZ ;  /* 0x00000007043f72a4 */ /* 0x000fc8000f8e02ff */
[----:B------:R-:W-:Y:S02]  /*15d0*/  UISETP.NE.AND UP1, UPT, UR63, URZ, UPT ;  /* 0x000000ff3f00728c */ /* 0x000fe4000bf25270 */
[----:B------:R-:W-:-:S04]  /*15e0*/  UISETP.LT.U32.AND UP0, UPT, UR63, 0x11, UPT ;  /* 0x000000113f00788c */ /* 0x000fc8000bf01070 */
[----:B------:R-:W-:-:S04]  /*15f0*/  USEL UR4, UR63, 0x11, UP0 ;  /* 0x000000113f047887 */ /* 0x000fc80008000000 */
[----:B------:R-:W-:Y:S02]  /*1600*/  UIADD3 UR5, UPT, UPT, UR4, -0x1, URZ ;  /* 0xffffffff04057890 */ /* 0x000fe4000fffe0ff */
[----:B------:R-:W-:Y:S02]  /*1610*/  @!UP1 UIADD3 UR5, UPT, UPT, UR4, URZ, URZ ;  /* 0x000000ff04059290 */ /* 0x000fe4000fffe0ff */
[----:B------:R-:W-:Y:S02]  /*1620*/  UIADD3 UR60, UPT, UPT, UR63, -UR4, URZ ;  /* 0x800000043f3c7290 */ /* 0x000fe4000fffe0ff */
[----:B-12---:R-:W-:-:S12]  /*1630*/  UIADD3 UR64, UPT, UPT, UR5, 0x1, URZ ;  /* 0x0000000105407890 */ /* 0x006fd8000fffe0ff */
.L_x_33:
[----:B------:R-:W1:Y:S01]  /*1640*/  S2UR UR41, SR_CgaCtaId ;  /* 0x00000000002979c3 */ /* 0x000e620000008800 */
[----:B------:R-:W-:Y:S01]  /*1650*/  UMOV UR4, 0x400 ;  /* 0x0000040000047882 */ /* 0x000fe20000000000 */
[----:B------:R-:W-:Y:S01]  /*1660*/  MOV R0, UR40 ;  /* 0x0000002800007c02 */ /* 0x000fe20008000f00 */
[----:B------:R-:W-:Y:S02]  /*1670*/  UISETP.NE.AND UP0, UPT, UR63, URZ, UPT ;  /* 0x000000ff3f00728c */ /* 0x000fe4000bf05270 */
[----:B------:R-:W-:Y:S01]  /*1680*/  USHF.L.U32 UR50, UR51, 0x6, URZ ;  /* 0x0000000633327899 */ /* 0x000fe200080006ff */
[----:B------:R-:W-:Y:S01]  /*1690*/  SHF.L.U32 R0, R0, 0x1f, RZ ;  /* 0x0000001f00007819 */ /* 0x000fe200000006ff */
[----:B------:R-:W-:Y:S01]  /*16a0*/  USHF.L.U32 UR34, UR24, 0x7, URZ ;  /* 0x0000000718227899 */ /* 0x000fe200080006ff */
[----:B------:R-:W-:Y:S01]  /*16b0*/  UMOV UR31, URZ ;  /* 0x000000ff001f7c82 */ /* 0x000fe20008000000 */
[----:B------:R-:W-:Y:S01]  /*16c0*/  UMOV UR38, URZ ;  /* 0x000000ff00267c82 */ /* 0x000fe20008000000 */
[----:B------:R-:W-:Y:S01]  /*16d0*/  UMOV UR37, URZ ;  /* 0x000000ff00257c82 */ /* 0x000fe20008000000 */
[----:B------:R-:W-:Y:S01]  /*16e0*/  UMOV UR36, URZ ;  /* 0x000000ff00247c82 */ /* 0x000fe20008000000 */
[----:B-1----:R-:W-:-:S04]  /*16f0*/  ULEA UR41, UR41, UR4, 0x18 ;  /* 0x0000000429297291 */ /* 0x002fc8000f8ec0ff */
[----:B------:R-:W-:-:S09]  /*1700*/  ULEA UR4, UR43, UR41, 0x3 ;  /* 0x000000292b047291 */ /* 0x000fd2000f8e18ff */
[----:B------:R1:W2:Y:S01]  /*1710*/  SYNCS.PHASECHK.TRANS64.TRYWAIT P0, [UR4+0x88], R0 ;  /* 0x00008800ff0075a7 */ /* 0x0002a20008001104 */
[----:B------:R-:W-:Y:S05]  /*1720*/  BRA.U !UP0, `(.L_x_18) ;  /* 0x0000000508b87547 */ /* 0x000fea000b800000 */
[----:B------:R-:W3:Y:S01]  /*1730*/  LDCU.128 UR12, c[0x0][0x480] ;  /* 0x00009000ff0c77ac */ /* 0x000ee20008000c00 */
[----:B------:R-:W4:Y:S01]  /*1740*/  LDCU.128 UR8, c[0x0][0x490] ;  /* 0x00009200ff0877ac */ /* 0x000f220008000c00 */
[----:B------:R-:W1:Y:S01]  /*1750*/  LDCU.64 UR26, c[0x0][0x4c0] ;  /* 0x00009800ff1a77ac */ /* 0x000e620008000a00 */
[----:B------:R-:W1:Y:S01]  /*1760*/  LDCU.64 UR16, c[0x0][0x4f0] ;  /* 0x00009e00ff1077ac */ /* 0x000e620008000a00 */
[----:B------:R-:W1:Y:S01]  /*1770*/  LDCU UR19, c[0x0][0x4ec] ;  /* 0x00009d80ff1377ac */ /* 0x000e620008000800 */
[----:B---3--:R-:W-:Y:S02]  /*1780*/  UIMAD.WIDE.U32 UR4, UR50, UR13, URZ ;  /* 0x0000000d320472a5 */ /* 0x008fe4000f8e00ff */
[----:B------:R-:W-:Y:S02]  /*1790*/  UISETP.NE.AND UP0, UPT, UR12, 0x1, UPT ;  /* 0x000000010c00788c */ /* 0x000fe4000bf05270 */
[----:B------:R-:W-:Y:S02]  /*17a0*/  USHF.R.U32.HI UR5, URZ, UR14, UR5 ;  /* 0x0000000eff057299 */ /* 0x000fe40008011605 */
[----:B------:R-:W-:-:S02]  /*17b0*/  UIADD3 UR52, UPT, UPT, UR64, UR30, URZ ;  /* 0x0000001e40347290 */ /* 0x000fc4000fffe0ff */
[----:B------:R-:W-:Y:S02]  /*17c0*/  USEL UR5, UR50, UR5, !UP0 ;  /* 0x0000000532057287 */ /* 0x000fe4000c000000 */
[----:B------:R-:W-:Y:S02]  /*17d0*/  UISETP.NE.AND UP0, UPT, UR15, 0x1, UPT ;  /* 0x000000010f00788c */ /* 0x000fe4000bf05270 */
[----:B----4-:R-:W-:Y:S01]  /*17e0*/  UIMAD.WIDE.U32 UR6, UR5, UR8, URZ ;  /* 0x00000008050672a5 */ /* 0x010fe2000f8e00ff */
[----:B------:R-:W3:Y:S01]  /*17f0*/  LDCU UR8, c[0x0][0x4a0] ;  /* 0x00009400ff0877ac */ /* 0x000ee20008000800 */
[----:B------:R-:W4:Y:S05]  /*1800*/  LDCU UR51, c[0x0][0x38c] ;  /* 0x00007180ff3377ac */ /* 0x000f2a0008000800 */
[----:B------:R-:W-:Y:S01]  /*1810*/  UMOV UR4, UR7 ;  /* 0x0000000700047c82 */ /* 0x000fe20008000000 */
[----:B------:R-:W1:Y:S01]  /*1820*/  LDCU.64 UR46, c[0x0][0x390] ;  /* 0x00007200ff2e77ac */ /* 0x000e620008000a00 */
[----:B------:R-:W-:Y:S01]  /*1830*/  USHF.R.U32.HI UR4, URZ, UR9, UR4 ;  /* 0x00000009ff047299 */ /* 0x000fe20008011604 */
[----:B------:R-:W4:Y:S03]  /*1840*/  LDCU UR9, c[0x0][0x4c8] ;  /* 0x00009900ff0977ac */ /* 0x000f260008000800 */
[----:B------:R-:W-:-:S02]  /*1850*/  USEL UR4, UR5, UR4, !UP0 ;  /* 0x0000000405047287 */ /* 0x000fc4000c000000 */
[----:B------:R-:W-:Y:S02]  /*1860*/  UISETP.NE.AND UP0, UPT, UR10, 0x1, UPT ;  /* 0x000000010a00788c */ /* 0x000fe4000bf05270 */
[----:B------:R-:W-:Y:S01]  /*1870*/  UIMAD.WIDE.U32 UR6, UR4, UR11, URZ ;  /* 0x0000000b040672a5 */ /* 0x000fe2000f8e00ff */
[----:B------:R-:W1:Y:S01]  /*1880*/  LDCU.64 UR24, c[0x0][0x4d0] ;  /* 0x00009a00ff1877ac */ /* 0x000e620008000a00 */
[----:B------:R-:W-:-:S05]  /*1890*/  UMOV UR31, URZ ;  /* 0x000000ff001f7c82 */ /* 0x000fca0008000000 */
[----:B------:R-:W-:Y:S01]  /*18a0*/  UMOV UR6, UR7 ;  /* 0x0000000700067c82 */ /* 0x000fe20008000000 */
[----:B------:R-:W-:Y:S02]  /*18b0*/  UIADD3 UR7, UPT, UPT, -UR4, URZ, URZ ;  /* 0x000000ff04077290 */ /* 0x000fe4000fffe1ff */
[----:B---3--:R-:W-:Y:S02]  /*18c0*/  USHF.R.U32.HI UR6, URZ, UR8, UR6 ;  /* 0x00000008ff067299 */ /* 0x008fe40008011606 */
[----:B------:R-:W-:Y:S02]  /*18d0*/  UIADD3 UR8, UPT, UPT, -UR5, URZ, URZ ;  /* 0x000000ff05087290 */ /* 0x000fe4000fffe1ff */
[----:B------:R-:W-:Y:S02]  /*18e0*/  USEL UR22, UR4, UR6, !UP0 ;  /* 0x0000000604167287 */ /* 0x000fe4000c000000 */
[----:B------:R-:W-:Y:S02]  /*18f0*/  UIMAD UR7, UR15, UR7, UR5 ;  /* 0x000000070f0772a4 */ /* 0x000fe4000f8e0205 */
[----:B------:R-:W-:-:S02]  /*1900*/  UIADD3 UR6, UPT, UPT, -UR22, URZ, URZ ;  /* 0x000000ff16067290 */ /* 0x000fc4000fffe1ff */
[----:B------:R-:W-:Y:S02]  /*1910*/  UIMAD UR8, UR12, UR8, UR50 ;  /* 0x000000080c0872a4 */ /* 0x000fe4000f8e0232 */
[----:B------:R-:W-:Y:S02]  /*1920*/  UIMAD UR21, UR10, UR6, UR4 ;  /* 0x000000060a1572a4 */ /* 0x000fe4000f8e0204 */
[----:B-1----:R-:W-:Y:S01]  /*1930*/  UIMAD UR20, UR7, UR27, UR16 ;  /* 0x0000001b071472a4 */ /* 0x002fe2000f8e0210 */
[----:B------:R-:W1:Y:S04]  /*1940*/  LDCU UR15, c[0x0][0x4cc] ;  /* 0x00009980ff0f77ac */ /* 0x000e680008000800 */
[----:B------:R-:W3:Y:S01]  /*1950*/  LDCU UR6, c[0x0][0x500] ;  /* 0x0000a000ff0677ac */ /* 0x000ee20008000800 */
[----:B------:R-:W1:Y:S01]  /*1960*/  LDCU.64 UR4, c[0x0][0x4f8] ;  /* 0x00009f00ff0477ac */ /* 0x000e620008000a00 */
[----:B------:R-:W-:-:S02]  /*1970*/  UIADD3 UR10, UPT, UPT, UR34, 0x40, URZ ;  /* 0x00000040220a7890 */ /* 0x000fc4000fffe0ff */
[----:B------:R-:W-:Y:S02]  /*1980*/  UIMAD UR19, UR8, UR26, UR19 ;  /* 0x0000001a081372a4 */ /* 0x000fe4000f8e0213 */
[----:B----4-:R-:W-:Y:S01]  /*1990*/  UIMAD UR21, UR21, UR9, UR17 ;  /* 0x00000009151572a4 */ /* 0x010fe2000f8e0211 */
[----:B------:R-:W-:Y:S01]  /*19a0*/  UMOV UR7, UR43 ;  /* 0x0000002b00077c82 */ /* 0x000fe20008000000 */
[----:B------:R-:W-:Y:S01]  /*19b0*/  UMOV UR36, URZ ;  /* 0x000000ff00247c82 */ /* 0x000fe20008000000 */
[----:B------:R-:W-:Y:S01]  /*19c0*/  UMOV UR37, URZ ;  /* 0x000000ff00257c82 */ /* 0x000fe20008000000 */
[----:B------:R-:W-:-:S08]  /*19d0*/  UMOV UR38, URZ ;  /* 0x000000ff00267c82 */ /* 0x000fd00008000000 */
.L_x_23:
[----:B------:R-:W-:Y:S01]  /*19e0*/  @!P3 MOV R3, 0x3000 ;  /* 0x000030000003b802 */ /* 0x000fe20000000f00 */
[----:B------:R-:W-:Y:S01]  /*19f0*/  ULEA UR17, UR7, UR41, 0x3 ;  /* 0x0000002907117291 */ /* 0x000fe2000f8e18ff */
[----:B--2---:R-:W-:Y:S11]  /*1a00*/  @P0 BRA `(.L_x_19) ;  /* 0x0000000000100947 */ /* 0x004ff60003800000 */
[----:B------:R-:W-:Y:S04]  /*1a10*/  MOV R4, UR40 ;  /* 0x0000002800047c02 */ /* 0x000fe80008000f00 */
[----:B------:R-:W-:Y:S04]  /*1a20*/  SHF.L.U32 R4, R4, 0x1f, RZ ;  /* 0x0000001f04047819 */ /* 0x000fe800000006ff */
[----:B------:R-:W2:Y:S02]  /*1a30*/  SYNCS.PHASECHK.TRANS64.TRYWAIT P0, [UR17+0x88], R4 ;  /* 0x00008804ff0075a7 */ /* 0x000ea40008001111 */
[----:B--2---:R-:W-:Y:S05]  /*1a40*/  @!P0 BRA `(.L_x_20) ;  /* 0x0000007800308947 */ /* 0x004fea0003800000 */
.L_x_19:
[----:B------:R4:W-:Y:S01]  /*1a50*/  @!P3 SYNCS.ARRIVE.TRANS64 RZ, [UR17], R3 ;  /* 0x00000003ffffb9a7 */ /* 0x0009e20008000011 */
[----:B------:R-:W-:Y:S04]  /*1a60*/  BSSY.RECONVERGENT B0, `(.L_x_21) ;  /* 0x0000003000007945 */ /* 0x000fe80003800200 */
[----:B------:R-:W-:Y:S05]  /*1a70*/  @P2 BRA `(.L_x_22) ;  /* 0x0000000000042947 */ /* 0x000fea0003800000 */
[----:B-1-3--:R-:W-:Y:S05]  /*1a80*/  BPT.TRAP 0x1 ;  /* 0x000000040000795c */ /* 0x00afea0000300000 */
.L_x_22:
[----:B-1-3--:R-:W-:Y:S05]  /*1a90*/  BSYNC.RECONVERGENT B0 ;  /* 0x0000000000007941 */ /* 0x00afea0003800200 */
.L_x_21:
[----:B------:R-:W-:Y:S02]  /*1aa0*/  UIADD3 UR8, UPT, UPT, UR7, 0x1, URZ ;  /* 0x0000000107087890 */ /* 0x000fe4000fffe0ff */
[----:B------:R-:W-:Y:S02]  /*1ab0*/  UIMAD UR11, UR36, UR15, UR4 ;  /* 0x0000000f240b72a4 */ /* 0x000fe4000f8e0204 */
[----:B------:R-:W-:Y:S02]  /*1ac0*/  UISETP.NE.AND UP0, UPT, UR8, 0x11, UPT ;  /* 0x000000110800788c */ /* 0x000fe4000bf05270 */
[----:B------:R-:W-:Y:S02]  /*1ad0*/  ULEA UR16, UR7, UR41, 0xc ;  /* 0x0000002907107291 */ /* 0x000fe4000f8e60ff */
[----:B------:R-:W-:Y:S02]  /*1ae0*/  USEL UR9, URZ, 0x1, UP0 ;  /* 0x00000001ff097887 */ /* 0x000fe40008000000 */
[----:B------:R-:W-:Y:S02]  /*1af0*/  USEL UR43, UR8, URZ, UP0 ;  /* 0x000000ff082b7287 */ /* 0x000fe40008000000 */
[----:B------:R-:W-:Y:S02]  /*1b00*/  ULOP3.LUT UR40, UR40, UR9, URZ, 0x3c, !UPT ;  /* 0x0000000928287292 */ /* 0x000fe4000f8e3cff */
[----:B------:R-:W-:Y:S02]  /*1b10*/  ULEA UR8, UR43, UR41, 0x3 ;  /* 0x000000292b087291 */ /* 0x000fe4000f8e18ff */
[----:B------:R-:W-:Y:S02]  /*1b20*/  ULEA UR27, UR7, UR41, 0xd ;  /* 0x00000029071b7291 */ /* 0x000fe4000f8e68ff */
[----:B------:R-:W-:Y:S01]  /*1b30*/  UIADD3 UR44, UP1, UPT, UR54, 0x80, URZ ;  /* 0x00000080362c7890 */ /* 0x000fe2000ff3e0ff */
[----:B--2---:R-:W-:Y:S01]  /*1b40*/  MOV R0, UR40 ;  /* 0x0000002800007c02 */ /* 0x004fe20008000f00 */
[----:B------:R-:W-:Y:S02]  /*1b50*/  USHF.L.U32 UR18, UR31, 0x5, URZ ;  /* 0x000000051f127899 */ /* 0x000fe400080006ff */
[----:B------:R-:W-:Y:S01]  /*1b60*/  UIADD3.X UR45, UPT, UPT, URZ, UR55, URZ, UP1, !UPT ;  /* 0x00000037ff2d7290 */ /* 0x000fe20008ffe4ff */
[----:B------:R-:W-:Y:S01]  /*1b70*/  SHF.L.U32 R0, R0, 0x1f, RZ ;  /* 0x0000001f00007819 */ /* 0x000fe200000006ff */
[----:B------:R-:W-:Y:S02]  /*1b80*/  UIADD3 UR16, UPT, UPT, UR16, 0x4400, URZ ;  /* 0x0000440010107890 */ /* 0x000fe4000fffe0ff */
[----:B------:R-:W-:Y:S01]  /*1b90*/  UIADD3 UR28, UP0, UPT, UR54, 0x200, URZ ;  /* 0x00000200361c7890 */ /* 0x000fe2000ff1e0ff */
[----:B------:R1:W2:Y:S01]  /*1ba0*/  SYNCS.PHASECHK.TRANS64.TRYWAIT P0, [UR8+0x88], R0 ;  /* 0x00008800ff0075a7 */ /* 0x0002a20008001108 */
[----:B------:R-:W-:Y:S02]  /*1bb0*/  UIMAD UR8, UR37, UR24, UR5 ;  /* 0x00000018250872a4 */ /* 0x000fe4000f8e0205 */
[----:B------:R-:W-:Y:S02]  /*1bc0*/  UIMAD UR7, UR38, UR25, UR6 ;  /* 0x00000019260772a4 */ /* 0x000fe4000f8e0206 */
[----:B------:R-:W-:Y:S02]  /*1bd0*/  ULEA UR8, UR8, UR11, 0x5 ;  /* 0x0000000b08087291 */ /* 0x000fe4000f8e28ff */
[----:B------:R-:W-:Y:S02]  /*1be0*/  UIADD3.X UR29, UPT, UPT, URZ, UR55, URZ, UP0, !UPT ;  /* 0x00000037ff1d7290 */ /* 0x000fe400087fe4ff */
[----:B------:R-:W-:Y:S02]  /*1bf0*/  ULEA UR7, UR7, UR8, 0xa ;  /* 0x0000000807077291 */ /* 0x000fe4000f8e50ff */
[----:B------:R-:W-:Y:S02]  /*1c00*/  UIADD3 UR32, UPT, UPT, UR27, 0x15400, URZ ;  /* 0x000154001b207890 */ /* 0x000fe4000fffe0ff */
[----:B------:R-:W-:Y:S02]  /*1c10*/  UPRMT UR7, UR7, 0x5410, URZ ;  /* 0x0000541007077896 */ /* 0x000fe400080000ff */
[----:B------:R-:W-:Y:S02]  /*1c20*/  UIADD3 UR8, UPT, UPT, UR27, 0x16400, URZ ;  /* 0x000164001b087890 */ /* 0x000fe4000fffe0ff */
[----:B------:R-:W-:Y:S02]  /*1c30*/  UIADD3 UR42, UPT, UPT, UR36, 0x1, URZ ;  /* 0x00000001242a7890 */ /* 0x000fe4000fffe0ff */
[----:B------:R-:W-:Y:S02]  /*1c40*/  UIADD3 UR26, UPT, UPT, UR37, 0x1, URZ ;  /* 0x00000001251a7890 */ /* 0x000fe4000fffe0ff */
[----:B------:R-:W-:Y:S01]  /*1c50*/  UISETP.NE.AND UP2, UPT, UR42, UR51, UPT ;  /* 0x000000332a00728c */ /* 0x000fe2000bf45270 */
[----:B------:R3:W-:Y:S01]  /*1c60*/  UTMALDG.5D.IM2COL [UR16], [UR44], UR7 ;  /* 0x000000102c0073b4 */ /* 0x0007e20008060007 */
[----:B------:R-:W-:Y:S02]  /*1c70*/  UIADD3 UR23, UPT, UPT, UR38, 0x1, URZ ;  /* 0x0000000126177890 */ /* 0x000fe4000fffe0ff */
[----:B------:R-:W-:Y:S01]  /*1c80*/  UIADD3 UR30, UPT, UPT, UR30, 0x1, URZ ;  /* 0x000000011e1e7890 */ /* 0x000fe2000fffe0ff */
[----:B------:R-:W-:Y:S01]  /*1c90*/  UMOV UR48, 0x0 ;  /* 0x0000000000307882 */ /* 0x000fe20000000000 */
[----:B------:R-:W-:Y:S01]  /*1ca0*/  UMOV UR49, 0x10000000 ;  /* 0x1000000000317882 */ /* 0x000fe20000000000 */
[----:B------:R-:W-:Y:S01]  /*1cb0*/  UMOV UR33, UR17 ;  /* 0x0000001100217c82 */ /* 0x000fe20008000000 */
[----:B------:R-:W-:Y:S01]  /*1cc0*/  UMOV UR35, UR18 ;  /* 0x0000001200237c82 */ /* 0x000fe20008000000 */
[----:B------:R-:W-:Y:S02]  /*1cd0*/  UMOV UR12, UR36 ;  /* 0x00000024000c7c82 */ /* 0x000fe40008000000 */
[----:B------:R-:W-:Y:S01]  /*1ce0*/  @UP2 UIADD3 UR26, UPT, UPT, UR37, URZ, URZ ;  /* 0x000000ff251a2290 */ /* 0x000fe2000fffe0ff */
[----:B------:R4:W-:Y:S01]  /*1cf0*/  UTMALDG.5D [UR32], [UR28], desc[UR48] ;  /* 0x000030201c0075b4 */ /* 0x0009e20008021000 */
[----:B------:R-:W-:Y:S01]  /*1d00*/  UMOV UR13, UR37 ;  /* 0x00000025000d7c82 */ /* 0x000fe20008000000 */
[----:B------:R-:W-:Y:S01]  /*1d10*/  UMOV UR14, UR38 ;  /* 0x00000026000e7c82 */ /* 0x000fe20008000000 */
[----:B------:R-:W-:Y:S01]  /*1d20*/  UISETP.NE.AND UP1, UPT, UR26, UR46, UPT ;  /* 0x0000002e1a00728c */ /* 0x000fe2000bf25270 */
[----:B------:R-:W-:Y:S01]  /*1d30*/  UMOV UR9, UR17 ;  /* 0x0000001100097c82 */ /* 0x000fe20008000000 */
[----:B------:R-:W-:Y:S02]  /*1d40*/  UMOV UR11, UR18 ;  /* 0x00000012000b7c82 */ /* 0x000fe40008000000 */
[----:B------:R1:W-:Y:S07]  /*1d50*/  UTMALDG.5D [UR8], [UR28], desc[UR48] ;  /* 0x000030081c0075b4 */ /* 0x0003ee0008021000 */
[----:B------:R-:W-:Y:S04]  /*1d60*/  @UP1 UIADD3 UR23, UPT, UPT, UR38, URZ, URZ ;  /* 0x000000ff26171290 */ /* 0x000fe8000fffe0ff */
[----:B------:R-:W-:Y:S01]  /*1d70*/  UISETP.NE.AND UP0, UPT, UR23, UR47, UPT ;  /* 0x0000002f1700728c */ /* 0x000fe2000bf05270 */
[----:B---3--:R-:W-:Y:S03]  /*1d80*/  UMOV UR7, UR43 ;  /* 0x0000002b00077c82 */ /* 0x008fe60008000000 */
[----:B----4-:R-:W-:Y:S02]  /*1d90*/  USEL UR38, UR23, URZ, UP0 ;  /* 0x000000ff17267287 */ /* 0x010fe40008000000 */
[----:B------:R-:W-:Y:S02]  /*1da0*/  USEL UR36, UR42, URZ, UP2 ;  /* 0x000000ff2a247287 */ /* 0x000fe40009000000 */
[----:B------:R-:W-:Y:S02]  /*1db0*/  USEL UR37, UR26, URZ, UP1 ;  /* 0x000000ff1a257287 */ /* 0x000fe40008800000 */
[----:B-1----:R-:W-:Y:S02]  /*1dc0*/  UIADD3 UR8, UPT, UPT, UR31, 0x1, URZ ;  /* 0x000000011f087890 */ /* 0x002fe4000fffe0ff */
[----:B------:R-:W-:Y:S02]  /*1dd0*/  @UP0 UIADD3 UR8, UPT, UPT, UR31, URZ, URZ ;  /* 0x000000ff1f080290 */ /* 0x000fe4000fffe0ff */
[----:B------:R-:W-:Y:S05]  /*1de0*/  UISETP.NE.AND UP0, UPT, UR30, UR52, UPT ;  /* 0x000000341e00728c */ /* 0x000fea000bf05270 */
[----:B------:R-:W-:Y:S04]  /*1df0*/  UMOV UR31, UR8 ;  /* 0x00000008001f7c82 */ /* 0x000fe80008000000 */
[----:B------:R-:W-:Y:S05]  /*1e00*/  BRA.U UP0, `(.L_x_23) ;  /* 0xfffffff900f47547 */ /* 0x000fea000b83ffff */
.L_x_18:
[----:B------:R-:W-:Y:S01]  /*1e10*/  ULEA UR4, UR43, UR41, 0x3 ;  /* 0x000000292b047291 */ /* 0x000fe2000f8e18ff */
[----:B-1----:R-:W-:Y:S01]  /*1e20*/  MOV R0, UR40 ;  /* 0x0000002800007c02 */ /* 0x002fe20008000f00 */
[----:B------:R-:W-:Y:S01]  /*1e30*/  @!P1 SYNCS.ARRIVE.TRANS64.A1T0 RZ, [UR41+0x158], RZ ;  /* 0x000158ffffff99a7 */ /* 0x000fe20008100029 */
[----:B------:R-:W-:Y:S02]  /*1e40*/  UISETP.GE.AND UP0, UPT, UR60, 0x1, UPT ;  /* 0x000000013c00788c */ /* 0x000fe4000bf06270 */
[----:B------:R-:W-:-:S04]  /*1e50*/  SHF.L.U32 R0, R0, 0x1f, RZ ;  /* 0x0000001f00007819 */ /* 0x000fc800000006ff */
[----:B--2---:R1:W2:Y:S03]  /*1e60*/  SYNCS.PHASECHK.TRANS64.TRYWAIT P0, [UR4+0x88], R0 ;  /* 0x00008800ff0075a7 */ /* 0x0042a60008001104 */
[----:B------:R-:W-:Y:S05]  /*1e70*/  BRA.U !UP0, `(.L_x_24) ;  /* 0x0000000508c07547 */ /* 0x000fea000b800000 */
[----:B------:R-:W3:Y:S01]  /*1e80*/  LDCU.128 UR8, c[0x0][0x480] ;  /* 0x00009000ff0877ac */ /* 0x000ee20008000c00 */
[----:B------:R-:W4:Y:S01]  /*1e90*/  LDCU.128 UR16, c[0x0][0x490] ;  /* 0x00009200ff1077ac */ /* 0x000f220008000c00 */
[----:B------:R-:W1:Y:S01]  /*1ea0*/  LDCU.64 UR20, c[0x0][0x4c0] ;  /* 0x00009800ff1477ac */ /* 0x000e620008000a00 */
[----:B------:R-:W1:Y:S01]  /*1eb0*/  LDCU UR13, c[0x0][0x4c8] ;  /* 0x00009900ff0d77ac */ /* 0x000e620008000800 */
[----:B------:R-:W-:Y:S02]  /*1ec0*/  UIADD3 UR52, UPT, UPT, UR60, UR52, URZ ;  /* 0x000000343c347290 */ /* 0x000fe4000fffe0ff */
[----:B---3--:R-:W-:Y:S02]  /*1ed0*/  UIMAD.WIDE.U32 UR4, UR50, UR9, URZ ;  /* 0x00000009320472a5 */ /* 0x008fe4000f8e00ff */
[----:B------:R-:W-:Y:S02]  /*1ee0*/  UISETP.NE.AND UP0, UPT, UR8, 0x1, UPT ;  /* 0x000000010800788c */ /* 0x000fe4000bf05270 */
[----:B------:R-:W-:Y:S01]  /*1ef0*/  USHF.R.U32.HI UR5, URZ, UR10, UR5 ;  /* 0x0000000aff057299 */ /* 0x000fe20008011605 */
[----:B------:R-:W3:Y:S03]  /*1f00*/  LDCU UR9, c[0x0][0x4a0] ;  /* 0x00009400ff0977ac */ /* 0x000ee60008000800 */
[----:B------:R-:W-:-:S02]  /*1f10*/  USEL UR5, UR50, UR5, !UP0 ;  /* 0x0000000532057287 */ /* 0x000fc4000c000000 */
[----:B------:R-:W-:Y:S02]  /*1f20*/  UISETP.NE.AND UP0, UPT, UR11, 0x1, UPT ;  /* 0x000000010b00788c */ /* 0x000fe4000bf05270 */
[----:B----4-:R-:W-:Y:S01]  /*1f30*/  UIMAD.WIDE.U32 UR6, UR5, UR16, URZ ;  /* 0x00000010050672a5 */ /* 0x010fe2000f8e00ff */
[----:B------:R-:W1:Y:S01]  /*1f40*/  LDCU UR10, c[0x0][0x4ec] ;  /* 0x00009d80ff0a77ac */ /* 0x000e620008000800 */
[----:B------:R-:W4:Y:S05]  /*1f50*/  LDCU UR59, c[0x0][0x38c] ;  /* 0x00007180ff3b77ac */ /* 0x000f2a0008000800 */
[----:B------:R-:W-:Y:S01]  /*1f60*/  UMOV UR4, UR7 ;  /* 0x0000000700047c82 */ /* 0x000fe20008000000 */
[----:B------:R-:W1:Y:S01]  /*1f70*/  LDCU UR23, c[0x0][0x4cc] ;  /* 0x00009980ff1777ac */ /* 0x000e620008000800 */
[----:B------:R-:W-:Y:S01]  /*1f80*/  USHF.R.U32.HI UR4, URZ, UR17, UR4 ;  /* 0x00000011ff047299 */ /* 0x000fe20008011604 */
[----:B------:R-:W4:Y:S03]  /*1f90*/  LDCU.64 UR16, c[0x0][0x4f0] ;  /* 0x00009e00ff1077ac */ /* 0x000f260008000a00 */
[----:B------:R-:W-:-:S02]  /*1fa0*/  USEL UR4, UR5, UR4, !UP0 ;  /* 0x0000000405047287 */ /* 0x000fc4000c000000 */
[----:B------:R-:W-:Y:S02]  /*1fb0*/  UISETP.NE.AND UP0, UPT, UR18, 0x1, UPT ;  /* 0x000000011200788c */ /* 0x000fe4000bf05270 */
[----:B------:R-:W-:Y:S01]  /*1fc0*/  UIMAD.WIDE.U32 UR6, UR4, UR19, URZ ;  /* 0x00000013040672a5 */ /* 0x000fe2000f8e00ff */
[----:B------:R-:W1:Y:S01]  /*1fd0*/  LDCU.64 UR32, c[0x0][0x4d0] ;  /* 0x00009a00ff2077ac */ /* 0x000e620008000a00 */
[----:B------:R-:W-:-:S05]  /*1fe0*/  UMOV UR49, UR60 ;  /* 0x0000003c00317c82 */ /* 0x000fca0008000000 */
[----:B------:R-:W-:Y:S01]  /*1ff0*/  UMOV UR6, UR7 ;  /* 0x0000000700067c82 */ /* 0x000fe20008000000 */
[----:B------:R-:W-:Y:S02]  /*2000*/  UIADD3 UR7, UPT, UPT, -UR5, URZ, URZ ;  /* 0x000000ff05077290 */ /* 0x000fe4000fffe1ff */
[----:B---3--:R-:W-:Y:S02]  /*2010*/  USHF.R.U32.HI UR6, URZ, UR9, UR6 ;  /* 0x00000009ff067299 */ /* 0x008fe40008011606 */
[----:B------:R-:W-:Y:S02]  /*2020*/  UIMAD UR7, UR8, UR7, UR50 ;  /* 0x00000007080772a4 */ /* 0x000fe4000f8e0232 */
[----:B------:R-:W-:Y:S02]  /*2030*/  USEL UR14, UR4, UR6, !UP0 ;  /* 0x00000006040e7287 */ /* 0x000fe4000c000000 */
[----:B------:R-:W-:Y:S02]  /*2040*/  UIADD3 UR6, UPT, UPT, -UR4, URZ, URZ ;  /* 0x000000ff04067290 */ /* 0x000fe4000fffe1ff */
[----:B------:R-:W-:-:S02]  /*2050*/  UIADD3 UR9, UPT, UPT, -UR14, URZ, URZ ;  /* 0x000000ff0e097290 */ /* 0x000fc4000fffe1ff */
[----:B------:R-:W-:Y:S02]  /*2060*/  UIMAD UR12, UR11, UR6, UR5 ;  /* 0x000000060b0c72a4 */ /* 0x000fe4000f8e0205 */
[----:B------:R-:W-:Y:S02]  /*2070*/  UIMAD UR9, UR18, UR9, UR4 ;  /* 0x00000009120972a4 */ /* 0x000fe4000f8e0204 */
[----:B-1----:R-:W-:Y:S01]  /*2080*/  UIMAD UR11, UR7, UR20, UR10 ;  /* 0x00000014070b72a4 */ /* 0x002fe2000f8e020a */
[----:B------:R-:W1:Y:S02]  /*2090*/  LDCU.64 UR50, c[0x0][0x390] ;  /* 0x00007200ff3277ac */ /* 0x000e640008000a00 */
[----:B------:R-:W3:Y:S01]  /*20a0*/  LDCU UR6, c[0x0][0x500] ;  /* 0x0000a000ff0677ac */ /* 0x000ee20008000800 */
[----:B------:R-:W1:Y:S01]  /*20b0*/  LDCU.64 UR4, c[0x0][0x4f8] ;  /* 0x00009f00ff0477ac */ /* 0x000e620008000a00 */
[----:B------:R-:W-:Y:S02]  /*20c0*/  UIADD3 UR18, UPT, UPT, UR34, 0x40, URZ ;  /* 0x0000004022127890 */ /* 0x000fe4000fffe0ff */
[----:B----4-:R-:W-:-:S02]  /*20d0*/  UIMAD UR12, UR12, UR21, UR16 ;  /* 0x000000150c0c72a4 */ /* 0x010fc4000f8e0210 */
[----:B------:R-:W-:Y:S01]  /*20e0*/  UIMAD UR13, UR9, UR13, UR17 ;  /* 0x0000000d090d72a4 */ /* 0x000fe2000f8e0211 */
[----:B------:R-:W-:-:S11]  /*20f0*/  UMOV UR7, UR43 ;  /* 0x0000002b00077c82 */ /* 0x000fd60008000000 */
.L_x_29:
[----:B----4-:R-:W-:Y:S01]  /*2100*/  @!P3 MOV R3, 0x3000 ;  /* 0x000030000003b802 */ /* 0x010fe20000000f00 */
[----:B------:R-:W-:Y:S01]  /*2110*/  ULEA UR9, UR7, UR41, 0x3 ;  /* 0x0000002907097291 */ /* 0x000fe2000f8e18ff */
[----:B--2---:R-:W-:Y:S11]  /*2120*/  @P0 BRA `(.L_x_25) ;  /* 0x0000000000100947 */ /* 0x004ff60003800000 */
[----:B------:R-:W-:Y:S04]  /*2130*/  MOV R4, UR40 ;  /* 0x0000002800047c02 */ /* 0x000fe80008000f00 */
[----:B------:R-:W-:Y:S04]  /*2140*/  SHF.L.U32 R4, R4, 0x1f, RZ ;  /* 0x0000001f04047819 */ /* 0x000fe800000006ff */
[----:B------:R-:W2:Y:S02]  /*2150*/  SYNCS.PHASECHK.TRANS64.TRYWAIT P0, [UR9+0x88], R4 ;  /* 0x00008804ff0075a7 */ /* 0x000ea40008001109 */
[----:B--2---:R-:W-:Y:S05]  /*2160*/  @!P0 BRA `(.L_x_26) ;  /* 0x0000007000808947 */ /* 0x004fea0003800000 */
.L_x_25:
[----:B------:R4:W-:Y:S01]  /*2170*/  @!P3 SYNCS.ARRIVE.TRANS64 RZ, [UR9], R3 ;  /* 0x00000003ffffb9a7 */ /* 0x0009e20008000009 */
[----:B------:R-:W-:Y:S04]  /*2180*/  BSSY.RECONVERGENT B0, `(.L_x_27) ;  /* 0x0000003000007945 */ /* 0x000fe80003800200 */
[----:B------:R-:W-:Y:S05]  /*2190*/  @P2 BRA `(.L_x_28) ;  /* 0x0000000000042947 */ /* 0x000fea0003800000 */
[----:B-1-3--:R-:W-:Y:S05]  /*21a0*/  BPT.TRAP 0x1 ;  /* 0x000000040000795c */ /* 0x00afea0000300000 */
.L_x_28:
[----:B-1-3--:R-:W-:Y:S05]  /*21b0*/  BSYNC.RECONVERGENT B0 ;  /* 0x0000000000007941 */ /* 0x00afea0003800200 */
.L_x_27:
[----:B------:R-:W-:Y:S02]  /*21c0*/  UIADD3 UR8, UPT, UPT, UR7, 0x1, URZ ;  /* 0x0000000107087890 */ /* 0x000fe4000fffe0ff */
[----:B------:R-:W-:Y:S02]  /*21d0*/  UIMAD UR16, UR36, UR23, UR4 ;  /* 0x00000017241072a4 */ /* 0x000fe4000f8e0204 */
[----:B------:R-:W-:Y:S02]  /*21e0*/  UISETP.NE.AND UP0, UPT, UR8, 0x11, UPT ;  /* 0x000000110800788c */ /* 0x000fe4000bf05270 */
[----:B------:R-:W-:Y:S02]  /*21f0*/  UIMAD UR15, UR37, UR32, UR5 ;  /* 0x00000020250f72a4 */ /* 0x000fe4000f8e0205 */
[----:B------:R-:W-:Y:S02]  /*2200*/  USEL UR10, URZ, 0x1, UP0 ;  /* 0x00000001ff0a7887 */ /* 0x000fe40008000000 */
[----:B------:R-:W-:Y:S02]  /*2210*/  USEL UR43, UR8, URZ, UP0 ;  /* 0x000000ff082b7287 */ /* 0x000fe40008000000 */
[----:B------:R-:W-:Y:S02]  /*2220*/  ULOP3.LUT UR40, UR40, UR10, URZ, 0x3c, !UPT ;  /* 0x0000000a28287292 */ /* 0x000fe4000f8e3cff */
[----:B------:R-:W-:Y:S02]  /*2230*/  ULEA UR8, UR43, UR41, 0x3 ;  /* 0x000000292b087291 */ /* 0x000fe4000f8e18ff */
[----:B------:R-:W-:Y:S02]  /*2240*/  ULEA UR19, UR7, UR41, 0xd ;  /* 0x0000002907137291 */ /* 0x000fe4000f8e68ff */
[----:B------:R-:W-:Y:S01]  /*2250*/  ULEA UR15, UR15, UR16, 0x5 ;  /* 0x000000100f0f7291 */ /* 0x000fe2000f8e28ff */
[----:B--2---:R-:W-:Y:S01]  /*2260*/  MOV R0, UR40 ;  /* 0x0000002800007c02 */ /* 0x004fe20008000f00 */
[----:B------:R-:W-:Y:S02]  /*2270*/  UIADD3 UR46, UP1, UPT, UR54, 0x80, URZ ;  /* 0x00000080362e7890 */ /* 0x000fe4000ff3e0ff */
[----:B------:R-:W-:Y:S01]  /*2280*/  USHF.L.U32 UR27, UR31, 0x5, URZ ;  /* 0x000000051f1b7899 */ /* 0x000fe200080006ff */
[----:B------:R-:W-:Y:S01]  /*2290*/  SHF.L.U32 R0, R0, 0x1f, RZ ;  /* 0x0000001f00007819 */ /* 0x000fe200000006ff */
[----:B------:R-:W-:Y:S02]  /*22a0*/  UIADD3.X UR47, UPT, UPT, URZ, UR55, URZ, UP1, !UPT ;  /* 0x00000037ff2f7290 */ /* 0x000fe40008ffe4ff */
[----:B------:R-:W-:Y:S01]  /*22b0*/  UIADD3 UR48, UPT, UPT, UR36, 0x1, URZ ;  /* 0x0000000124307890 */ /* 0x000fe2000fffe0ff */
[----:B------:R1:W2:Y:S01]  /*22c0*/  SYNCS.PHASECHK.TRANS64.TRYWAIT P0, [UR8+0x88], R0 ;  /* 0x00008800ff0075a7 */ /* 0x0002a20008001108 */
[----:B------:R-:W-:Y:S02]  /*22d0*/  ULEA UR8, UR7, UR41, 0xc ;  /* 0x0000002907087291 */ /* 0x000fe4000f8e60ff */
[----:B------:R-:W-:Y:S02]  /*22e0*/  UIMAD UR7, UR38, UR33, UR6 ;  /* 0x00000021260772a4 */ /* 0x000fe4000f8e0206 */
[----:B------:R-:W-:Y:S02]  /*22f0*/  UIADD3 UR8, UPT, UPT, UR8, 0x4400, URZ ;  /* 0x0000440008087890 */ /* 0x000fe4000fffe0ff */
[----:B------:R-:W-:Y:S02]  /*2300*/  ULEA UR7, UR7, UR15, 0xa ;  /* 0x0000000f07077291 */ /* 0x000fe4000f8e50ff */
[----:B------:R-:W-:Y:S02]  /*2310*/  UISETP.NE.AND UP2, UPT, UR48, UR59, UPT ;  /* 0x0000003b3000728c */ /* 0x000fe4000bf45270 */
[----:B------:R-:W-:Y:S02]  /*2320*/  UPRMT UR7, UR7, 0x5410, URZ ;  /* 0x0000541007077896 */ /* 0x000fe400080000ff */
[----:B------:R-:W-:Y:S02]  /*2330*/  UIADD3 UR42, UPT, UPT, UR37, 0x1, URZ ;  /* 0x00000001252a7890 */ /* 0x000fe4000fffe0ff */
[----:B------:R-:W-:Y:S02]  /*2340*/  UIADD3 UR44, UP0, UPT, UR54, 0x200, URZ ;  /* 0x00000200362c7890 */ /* 0x000fe4000ff1e0ff */
[----:B------:R-:W-:Y:S02]  /*2350*/  UIADD3 UR24, UPT, UPT, UR19, 0x15400, URZ ;  /* 0x0001540013187890 */ /* 0x000fe4000fffe0ff */
[----:B------:R-:W-:Y:S02]  /*2360*/  UIADD3.X UR45, UPT, UPT, URZ, UR55, URZ, UP0, !UPT ;  /* 0x00000037ff2d7290 */ /* 0x000fe400087fe4ff */
[----:B------:R-:W-:Y:S02]  /*2370*/  @UP2 UIADD3 UR42, UPT, UPT, UR37, URZ, URZ ;  /* 0x000000ff252a2290 */ /* 0x000fe4000fffe0ff */
[----:B------:R-:W-:Y:S02]  /*2380*/  UIADD3 UR16, UPT, UPT, UR19, 0x16400, URZ ;  /* 0x0001640013107890 */ /* 0x000fe4000fffe0ff */
[----:B------:R-:W-:Y:S02]  /*2390*/  UISETP.NE.AND UP1, UPT, UR42, UR50, UPT ;  /* 0x000000322a00728c */ /* 0x000fe4000bf25270 */
[----:B------:R-:W-:Y:S01]  /*23a0*/  UIADD3 UR35, UPT, UPT, UR38, 0x1, URZ ;  /* 0x0000000126237890 */ /* 0x000fe2000fffe0ff */
[----:B------:R-:W-:Y:S01]  /*23b0*/  UMOV UR10, UR27 ;  /* 0x0000001b000a7c82 */ /* 0x000fe20008000000 */
[----:B------:R-:W-:Y:S01]  /*23c0*/  UMOV UR56, 0x0 ;  /* 0x0000000000387882 */ /* 0x000fe20000000000 */
[----:B------:R3:W-:Y:S01]  /*23d0*/  UTMALDG.5D.IM2COL [UR8], [UR46], UR7 ;  /* 0x000000082e0073b4 */ /* 0x0007e20008060007 */
[----:B------:R-:W-:Y:S01]  /*23e0*/  UMOV UR57, 0x10000000 ;  /* 0x1000000000397882 */ /* 0x000fe20000000000 */
[----:B------:R-:W-:Y:S01]  /*23f0*/  UMOV UR25, UR9 ;  /* 0x0000000900197c82 */ /* 0x000fe20008000000 */
[----:B------:R-:W-:Y:S01]  /*2400*/  UMOV UR26, UR34 ;  /* 0x00000022001a7c82 */ /* 0x000fe20008000000 */
[----:B------:R-:W-:Y:S02]  /*2410*/  UMOV UR28, UR36 ;  /* 0x00000024001c7c82 */ /* 0x000fe40008000000 */
[----:B------:R-:W-:Y:S01]  /*2420*/  @UP1 UIADD3 UR35, UPT, UPT, UR38, URZ, URZ ;  /* 0x000000ff26231290 */ /* 0x000fe2000fffe0ff */
[----:B------:R-:W-:Y:S01]  /*2430*/  UMOV UR29, UR37 ;  /* 0x00000025001d7c82 */ /* 0x000fe20008000000 */
[----:B------:R-:W-:Y:S02]  /*2440*/  UMOV UR30, UR38 ;  /* 0x00000026001e7c82 */ /* 0x000fe40008000000 */
[----:B------:R-:W-:Y:S01]  /*2450*/  UISETP.NE.AND UP0, UPT, UR35, UR51, UPT ;  /* 0x000000332300728c */ /* 0x000fe2000bf05270 */
[----:B------:R1:W-:Y:S01]  /*2460*/  UTMALDG.5D [UR24], [UR44], desc[UR56] ;  /* 0x000038182c0075b4 */ /* 0x0003e20008021000 */
[----:B------:R-:W-:Y:S01]  /*2470*/  UMOV UR20, UR36 ;  /* 0x0000002400147c82 */ /* 0x000fe20008000000 */
[----:B------:R-:W-:Y:S01]  /*2480*/  USEL UR36, UR48, URZ, UP2 ;  /* 0x000000ff30247287 */ /* 0x000fe20009000000 */
[----:B------:R-:W-:Y:S01]  /*2490*/  UMOV UR21, UR37 ;  /* 0x0000002500157c82 */ /* 0x000fe20008000000 */
[----:B------:R-:W-:Y:S01]  /*24a0*/  USEL UR37, UR42, URZ, UP1 ;  /* 0x000000ff2a257287 */ /* 0x000fe20008800000 */
[----:B------:R-:W-:Y:S01]  /*24b0*/  UMOV UR22, UR38 ;  /* 0x0000002600167c82 */ /* 0x000fe20008000000 */
[----:B------:R-:W-:Y:S01]  /*24c0*/  USEL UR38, UR35, URZ, UP0 ;  /* 0x000000ff23267287 */ /* 0x000fe20008000000 */
[----:B------:R-:W-:Y:S01]  /*24d0*/  UMOV UR17, UR9 ;  /* 0x0000000900117c82 */ /* 0x000fe20008000000 */
[----:B------:R-:W-:Y:S02]  /*24e0*/  UMOV UR19, UR27 ;  /* 0x0000001b00137c82 */ /* 0x000fe40008000000 */
[----:B------:R1:W-:Y:S01]  /*24f0*/  UTMALDG.5D [UR16], [UR44], desc[UR56] ;  /* 0x000038102c0075b4 */ /* 0x0003e20008021000 */
[----:B---3--:R-:W-:Y:S02]  /*2500*/  UIADD3 UR8, UPT, UPT, UR31, 0x1, URZ ;  /* 0x000000011f087890 */ /* 0x008fe4000fffe0ff */
[----:B------:R-:W-:Y:S02]  /*2510*/  @UP0 UIADD3 UR8, UPT, UPT, UR31, URZ, URZ ;  /* 0x000000ff1f080290 */ /* 0x000fe4000fffe0ff */
[----:B------:R-:W-:Y:S02]  /*2520*/  UISETP.GT.U32.AND UP0, UPT, UR49, 0x1, UPT ;  /* 0x000000013100788c */ /* 0x000fe4000bf04070 */
[----:B------:R-:W-:Y:S03]  /*2530*/  UIADD3 UR7, UPT, UPT, UR49, -0x1, URZ ;  /* 0xffffffff31077890 */ /* 0x000fe6000fffe0ff */
[----:B------:R-:W-:Y:S04]  /*2540*/  UMOV UR31, UR8 ;  /* 0x00000008001f7c82 */ /* 0x000fe80008000000 */
[----:B------:R-:W-:Y:S01]  /*2550*/  UMOV UR49, UR7 ;  /* 0x0000000700317c82 */ /* 0x000fe20008000000 */
[----:B------:R-:W-:Y:S01]  /*2560*/  UMOV UR7, UR43 ;  /* 0x0000002b00077c82 */ /* 0x000fe20008000000 */
[----:B-1----:R-:W-:Y:S05]  /*2570*/  BRA.U UP0, `(.L_x_29) ;  /* 0xfffffff900e07547 */ /* 0x002fea000b83ffff */
.L_x_24:
[----:B----4-:R-:W-:Y:S01]  /*2580*/  SHF.L.U32 R3, R2, 0x1f, RZ ;  /* 0x0000001f02037819 */ /* 0x010fe200000006ff */
[----:B------:R-:W-:-:S03]  /*2590*/  NOP ;  /* 0x0000000000007918 */ /* 0x000fc60000000000 */
[----:B--2---:R-:W2:Y:S02]  /*25a0*/  SYNCS.PHASECHK.TRANS64.TRYWAIT P0, [UR41+0x160], R3 ;  /* 0x00016003ff0075a7 */ /* 0x004ea40008001129 */
[----:B--2---:R-:W-:Y:S05]  /*25b0*/  @!P0 BRA `(.L_x_30) ;  /* 0x0000006c00848947 */ /* 0x004fea0003800000 */
.L_x_140:
[----:B------:R-:W2:Y:S01]  /*25c0*/  LDS.128 R4, [UR41+0x1a0] ;  /* 0x0001a029ff047984 */ /* 0x000ea20008000c00 */
[----:B------:R-:W-:Y:S02]  /*25d0*/  UIADD3 UR4, UPT, UPT, UR41, 0x168, URZ ;  /* 0x0000016829047890 */ /* 0x000fe4000fffe0ff */
[----:B------:R-:W-:Y:S01]  /*25e0*/  UISETP.GE.AND UP0, UPT, UR39, 0x1, UPT ;  /* 0x000000012700788c */ /* 0x000fe2000bf06270 */
[----:B------:R-:W-:Y:S01]  /*25f0*/  @!PT LDS RZ, [RZ] ;  /* 0x00000000fffff984 */ /* 0x000fe20000000800 */
[----:B------:R-:W-:Y:S01]  /*2600*/  @!PT LDS RZ, [RZ] ;  /* 0x00000000fffff984 */ /* 0x000fe20000000800 */
[----:B------:R-:W-:Y:S01]  /*2610*/  @!PT LDS RZ, [RZ] ;  /* 0x00000000fffff984 */ /* 0x000fe20000000800 */
[----:B------:R-:W-:Y:S01]  /*2620*/  @!PT LDS RZ, [RZ] ;  /* 0x00000000fffff984 */ /* 0x000fe20000000800 */
[----:B------:R3:W-:Y:S06]  /*2630*/  MEMBAR.ALL.CTA ;  /* 0x0000000000007992 */ /* 0x0007ec0000008000 */
[----:B---3--:R-:W3:Y:S01]  /*2640*/  FENCE.VIEW.ASYNC.S ;  /* 0x00000000000073c6 */ /* 0x008ee20000000000 */
[----:B------:R-:W-:-:S09]  /*2650*/  UPRMT UR4, URZ, 0x654, UR4 ;  /* 0x00000654ff047896 */ /* 0x000fd20008000004 */
[----:B---3--:R-:W-:Y:S01]  /*2660*/  SYNCS.ARRIVE.TRANS64.RED.A1T0 RZ, [UR4], RZ ;  /* 0x000000ffffff79a7 */ /* 0x008fe20008100404 */
[----:B--2---:R-:W-:-:S13]  /*2670*/  LOP3.LUT P0, RZ, R6, 0x1, RZ, 0xc0, !PT ;  /* 0x0000000106ff7812 */ /* 0x004fda000780c0ff */
[----:B------:R-:W-:Y:S01]  /*2680*/  VOTEU.ANY UP1, P0 ;  /* 0x0000000000ff7886 */ /* 0x000fe20000020100 */
[----:B------:R-:W-:-:S13]  /*2690*/  PLOP3.LUT P0, PT, PT, PT, UP1, 0x80, 0x8 ;  /* 0x000000000008781c */ /* 0x000fda0003f0f018 */
[----:B-1----:R-:W-:Y:S02]  /*26a0*/  @P0 MOV R0, R4 ;  /* 0x0000000400000202 */ /* 0x002fe40000000f00 */
[----:B------:R-:W-:Y:S02]  /*26b0*/  @P0 LOP3.LUT R4, R5, 0xffff, RZ, 0xc0, !PT ;  /* 0x0000ffff05040812 */ /* 0x000fe400078ec0ff */
[----:B------:R-:W-:Y:S02]  /*26c0*/  @P0 R2UR UR6, R0 ;  /* 0x00000000000602ca */ /* 0x000fe400000e0000 */
[----:B------:R-:W-:-:S11]  /*26d0*/  @P0 R2UR UR5, R4 ;  /* 0x00000000040502ca */ /* 0x000fd600000e0000 */
[----:B------:R-:W-:Y:S02]  /*26e0*/  @UP1 UMOV UR58, UR6 ;  /* 0x00000006003a1c82 */ /* 0x000fe40008000000 */
[----:B------:R-:W-:Y:S01]  /*26f0*/  @UP1 UMOV UR53, UR5 ;  /* 0x0000000500351c82 */ /* 0x000fe20008000000 */
[----:B------:R-:W-:Y:S05]  /*2700*/  BRA.U !UP0, `(.L_x_31) ;  /* 0x0000000108d47547 */ /* 0x000fea000b800000 */
[----:B------:R-:W1:Y:S01]  /*2710*/  LDCU.128 UR16, c[0x0][0xc10] ;  /* 0x00018200ff1077ac */ /* 0x000e620008000c00 */
[----:B------:R-:W2:Y:S01]  /*2720*/  LDCU UR20, c[0x0][0xc20] ;  /* 0x00018400ff1477ac */ /* 0x000ea20008000800 */
[----:B------:R-:W3:Y:S01]  /*2730*/  LDCU UR13, c[0x0][0xc0c] ;  /* 0x00018180ff0d77ac */ /* 0x000ee20008000800 */
[----:B------:R-:W4:Y:S01]  /*2740*/  LDCU.64 UR14, c[0x0][0xc28] ;  /* 0x00018500ff0e77ac */ /* 0x000f220008000a00 */
[----:B------:R-:W-:Y:S02]  /*2750*/  UISETP.NE.AND UP3, UPT, UR39, 0x1, UPT ;  /* 0x000000012700788c */ /* 0x000fe4000bf65270 */
[----:B-1----:R-:W-:Y:S02]  /*2760*/  UIMAD.WIDE.U32 UR4, UR61, UR19, URZ ;  /* 0x000000133d0472a5 */ /* 0x002fe4000f8e00ff */
[----:B------:R-:W-:Y:S02]  /*2770*/  UIMAD.WIDE.U32 UR6, UR62, UR16, URZ ;  /* 0x000000103e0672a5 */ /* 0x000fe4000f8e00ff */
[----:B------:R-:W-:-:S02]  /*2780*/  UISETP.NE.AND UP0, UPT, UR18, 0x1, UPT ;  /* 0x000000011200788c */ /* 0x000fc4000bf05270 */
[----:B------:R-:W-:Y:S01]  /*2790*/  UIMAD.WIDE.U32 UR10, UR53, UR19, URZ ;  /* 0x00000013350a72a5 */ /* 0x000fe2000f8e00ff */
[----:B------:R-:W-:Y:S01]  /*27a0*/  UMOV UR4, UR5 ;  /* 0x0000000500047c82 */ /* 0x000fe20008000000 */
[----:B---3--:R-:W-:Y:S02]  /*27b0*/  UISETP.NE.AND UP2, UPT, UR13, 0x1, UPT ;  /* 0x000000010d00788c */ /* 0x008fe4000bf45270 */
[----:B--2---:R-:W-:Y:S02]  /*27c0*/  USHF.R.U32.HI UR5, URZ, UR20, UR4 ;  /* 0x00000014ff057299 */ /* 0x004fe40008011604 */
[----:B------:R-:W-:Y:S01]  /*27d0*/  UIMAD.WIDE.U32 UR8, UR58, UR16, URZ ;  /* 0x000000103a0872a5 */ /* 0x000fe2000f8e00ff */
[----:B------:R-:W-:Y:S01]  /*27e0*/  UMOV UR4, UR7 ;  /* 0x0000000700047c82 */ /* 0x000fe20008000000 */
[----:B------:R-:W-:Y:S02]  /*27f0*/  USEL UR5, UR61, UR5, !UP0 ;  /* 0x000000053d057287 */ /* 0x000fe4000c000000 */
[----:B------:R-:W-:-:S02]  /*2800*/  USHF.R.U32.HI UR4, URZ, UR17, UR4 ;  /* 0x00000011ff047299 */ /* 0x000fc40008011604 */
[----:B----4-:R-:W-:Y:S02]  /*2810*/  UIMAD.WIDE.U32 UR6, UR5, UR14, URZ ;  /* 0x0000000e050672a5 */ /* 0x010fe4000f8e00ff */
[----:B------:R-:W-:Y:S01]  /*2820*/  USEL UR12, UR62, UR4, !UP2 ;  /* 0x000000043e0c7287 */ /* 0x000fe2000d000000 */
[----:B------:R-:W-:Y:S02]  /*2830*/  UMOV UR8, UR9 ;  /* 0x0000000900087c82 */ /* 0x000fe40008000000 */
[----:B------:R-:W-:Y:S01]  /*2840*/  UMOV UR4, UR11 ;  /* 0x0000000b00047c82 */ /* 0x000fe20008000000 */
[----:B------:R-:W-:Y:S01]  /*2850*/  UIMAD.WIDE.U32 UR10, UR12, UR14, URZ ;  /* 0x0000000e0c0a72a5 */ /* 0x000fe2000f8e00ff */
[----:B------:R-:W-:Y:S01]  /*2860*/  UMOV UR6, UR7 ;  /* 0x0000000700067c82 */ /* 0x000fe20008000000 */
[----:B------:R-:W-:Y:S02]  /*2870*/  USHF.R.U32.HI UR4, URZ, UR20, UR4 ;  /* 0x00000014ff047299 */ /* 0x000fe40008011604 */
[----:B------:R-:W-:-:S02]  /*2880*/  @UP3 USHF.R.U32.HI UR5, URZ, UR15, UR6 ;  /* 0x0000000fff053299 */ /* 0x000fc40008011606 */
[----:B------:R-:W-:Y:S01]  /*2890*/  USHF.R.U32.HI UR17, URZ, UR17, UR8 ;  /* 0x00000011ff117299 */ /* 0x000fe20008011608 */
[----:B------:R-:W-:Y:S01]  /*28a0*/  UMOV UR6, UR11 ;  /* 0x0000000b00067c82 */ /* 0x000fe20008000000 */
[----:B------:R-:W-:Y:S02]  /*28b0*/  USEL UR4, UR53, UR4, !UP0 ;  /* 0x0000000435047287 */ /* 0x000fe4000c000000 */
[----:B------:R-:W-:Y:S02]  /*28c0*/  @UP3 USHF.R.U32.HI UR12, URZ, UR15, UR6 ;  /* 0x0000000fff0c3299 */ /* 0x000fe40008011606 */
[----:B------:R-:W-:Y:S02]  /*28d0*/  UIMAD UR6, UR39, UR5, URZ ;  /* 0x00000005270672a4 */ /* 0x000fe4000f8e02ff */
[----:B------:R-:W-:Y:S02]  /*28e0*/  USEL UR5, UR58, UR17, !UP2 ;  /* 0x000000113a057287 */ /* 0x000fe4000d000000 */
[----:B------:R-:W-:-:S02]  /*28f0*/  UIMAD UR8, UR39, UR12, URZ ;  /* 0x0000000c270872a4 */ /* 0x000fc4000f8e02ff */
[----:B------:R-:W-:Y:S02]  /*2900*/  UISETP.GE.AND UP0, UPT, UR4, UR6, UPT ;  /* 0x000000060400728c */ /* 0x000fe4000bf06270 */
[----:B------:R-:W-:Y:S02]  /*2910*/  UIMAD.WIDE.U32 UR6, UR4, UR14, URZ ;  /* 0x0000000e040672a5 */ /* 0x000fe4000f8e00ff */
[----:B------:R-:W-:Y:S02]  /*2920*/  UISETP.GE.OR UP0, UPT, UR5, UR8, UP0 ;  /* 0x000000080500728c */ /* 0x000fe40008706670 */
[----:B------:R-:W-:Y:S02]  /*2930*/  UIMAD.WIDE.U32 UR8, UR5, UR14, URZ ;  /* 0x0000000e050872a5 */ /* 0x000fe4000f8e00ff */
[----:B------:R-:W-:Y:S01]  /*2940*/  UIADD3 UR10, UPT, UPT, -UR4, URZ, URZ ;  /* 0x000000ff040a7290 */ /* 0x000fe2000fffe1ff */
[----:B------:R-:W-:Y:S02]  /*2950*/  UMOV UR6, UR7 ;  /* 0x0000000700067c82 */ /* 0x000fe40008000000 */
[----:B------:R-:W-:-:S02]  /*2960*/  USHF.R.U32.HI UR6, URZ, UR15, UR6 ;  /* 0x0000000fff067299 */ /* 0x000fc40008011606 */
[----:B------:R-:W-:Y:S02]  /*2970*/  UIMAD UR10, UR18, UR10, UR53 ;  /* 0x0000000a120a72a4 */ /* 0x000fe4000f8e0235 */
[----:B------:R-:W-:Y:S01]  /*2980*/  USEL UR6, UR4, UR6, !UP3 ;  /* 0x0000000604067287 */ /* 0x000fe2000d800000 */
[----:B------:R-:W-:Y:S01]  /*2990*/  @!UP0 UMOV UR7, UR9 ;  /* 0x0000000900078c82 */ /* 0x000fe20008000000 */
[----:B------:R-:W-:Y:S02]  /*29a0*/  UIADD3 UR9, UPT, UPT, -UR5, URZ, URZ ;  /* 0x000000ff05097290 */ /* 0x000fe4000fffe1ff */
[----:B------:R-:W-:Y:S02]  /*29b0*/  @!UP0 USHF.R.U32.HI UR7, URZ, UR15, UR7 ;  /* 0x0000000fff078299 */ /* 0x000fe40008011607 */
[----:B------:R-:W-:Y:S02]  /*29c0*/  UIADD3 UR8, UPT, UPT, -UR6, URZ, URZ ;  /* 0x000000ff06087290 */ /* 0x000fe4000fffe1ff */
[----:B------:R-:W-:-:S02]  /*29d0*/  @!UP0 USEL UR7, UR5, UR7, !UP3 ;  /* 0x0000000705078287 */ /* 0x000fc4000d800000 */
[----:B------:R-:W-:Y:S02]  /*29e0*/  UIMAD UR8, UR39, UR8, UR4 ;  /* 0x00000008270872a4 */ /* 0x000fe4000f8e0204 */
[----:B------:R-:W-:Y:S02]  /*29f0*/  @!UP0 UIADD3 UR6, UPT, UPT, UR6, -UR7, URZ ;  /* 0x8000000706068290 */ /* 0x000fe4000fffe0ff */
[----:B------:R-:W-:Y:S02]  /*2a00*/  @!UP0 UIMAD UR7, UR8, UR12, UR7 ;  /* 0x0000000c080782a4 */ /* 0x000fe4000f8e0207 */
[----:B------:R-:W-:Y:S02]  /*2a10*/  @!UP0 UIMAD UR4, UR39, UR6, UR5 ;  /* 0x00000006270482a4 */ /* 0x000fe4000f8e0205 */
[----:B------:R-:W-:Y:S02]  /*2a20*/  UIMAD UR6, UR13, UR9, UR58 ;  /* 0x000000090d0672a4 */ /* 0x000fe4000f8e023a */
[----:B------:R-:W-:Y:S01]  /*2a30*/  UIMAD UR53, UR4, UR18, UR10 ;  /* 0x00000012043572a4 */ /* 0x000fe2000f8e020a */
[----:B------:R-:W-:-:S02]  /*2a40*/  @!UP0 UMOV UR5, UR7 ;  /* 0x0000000700058c82 */ /* 0x000fc40008000000 */
[----:B------:R-:W-:-:S12]  /*2a50*/  UIMAD UR58, UR5, UR13, UR6 ;  /* 0x0000000d053a72a4 */ /* 0x000fd8000f8e0206 */
.L_x_31:
        /* <DEDUP_REMOVED lines=20> */
.L_x_32:
[----:B------:R-:W-:Y:S01]  /*2ba0*/  R2UR UR5, R45 ;  /* 0x000000002d0572ca */ /* 0x000fe200000e0000 */
[----:B------:R-:W-:Y:S01]  /*2bb0*/  UMOV UR30, UR52 ;  /* 0x00000034001e7c82 */ /* 0x000fe20008000000 */
[----:B------:R-:W-:Y:S02]  /*2bc0*/  R2UR UR4, R44 ;  /* 0x000000002c0472ca */ /* 0x000fe400000e0000 */
[----:B------:R-:W-:Y:S02]  /*2bd0*/  PLOP3.LUT P1, PT, PT, PT, PT, 0x80, 0x8 ;  /* 0x000000000008781c */ /* 0x000fe40003f2f070 */
[----:B------:R-:W-:-:S07]  /*2be0*/  LOP3.LUT R2, R2, 0x1, RZ, 0x3c, !PT ;  /* 0x0000000102027812 */ /* 0x000fce00078e3cff */
[----:B------:R-:W-:Y:S02]  /*2bf0*/  UIADD3 UR51, UPT, UPT, UR58, UR5, URZ ;  /* 0x000000053a337290 */ /* 0x000fe4000fffe0ff */
[----:B------:R-:W-:Y:S01]  /*2c00*/  UIADD3 UR24, UPT, UPT, UR53, UR4, URZ ;  /* 0x0000000435187290 */ /* 0x000fe2000fffe0ff */
[----:B------:R-:W-:Y:S11]  /*2c10*/  BRA.U UP1, `(.L_x_33) ;  /* 0xffffffe901887547 */ /* 0x000ff6000b83ffff */
[----:B------:R-:W-:Y:S01]  /*2c20*/  UIADD3 UR41, UPT, UPT, UR41, 0x88, URZ ;  /* 0x0000008829297890 */ /* 0x000fe2000fffe0ff */
[----:B------:R-:W-:-:S03]  /*2c30*/  MOV R2, UR40 ;  /* 0x0000002800027c02 */ /* 0x000fc60008000f00 */
[----:B------:R-:W-:Y:S01]  /*2c40*/  ULEA UR4, UR43, UR41, 0x3 ;  /* 0x000000292b047291 */ /* 0x000fe2000f8e18ff */
[----:B------:R-:W-:-:S08]  /*2c50*/  SHF.L.U32 R2, R2, 0x1f, RZ ;  /* 0x0000001f02027819 */ /* 0x000fd000000006ff */
[----:B------:R-:W1:Y:S02]  /*2c60*/  SYNCS.PHASECHK.TRANS64.TRYWAIT P0, [UR4], R2 ;  /* 0x00000002ff0075a7 */ /* 0x000e640008001104 */
[----:B-1----:R-:W-:Y:S05]  /*2c70*/  @!P0 BRA `(.L_x_34) ;  /* 0x0000006400ec8947 */ /* 0x002fea0003800000 */
.L_x_142:
[----:B------:R-:W-:-:S04]  /*2c80*/  UIADD3 UR4, UPT, UPT, UR43, 0x1, URZ ;  /* 0x000000012b047890 */ /* 0x000fc8000fffe0ff */
[----:B------:R-:W-:-:S04]  /*2c90*/  UISETP.NE.AND UP0, UPT, UR4, 0x11, UPT ;  /* 0x000000110400788c */ /* 0x000fc8000bf05270 */
[----:B------:R-:W-:Y:S02]  /*2ca0*/  USEL UR5, URZ, 0x1, UP0 ;  /* 0x00000001ff057887 */ /* 0x000fe40008000000 */
[----:B------:R-:W-:Y:S02]  /*2cb0*/  USEL UR4, UR4, URZ, UP0 ;  /* 0x000000ff04047287 */ /* 0x000fe40008000000 */
[----:B------:R-:W-:Y:S02]  /*2cc0*/  ULOP3.LUT UR6, UR40, UR5, URZ, 0x3c, !UPT ;  /* 0x0000000528067292 */ /* 0x000fe4000f8e3cff */
[----:B------:R-:W-:-:S04]  /*2cd0*/  ULEA UR5, UR4, UR41, 0x3 ;  /* 0x0000002904057291 */ /* 0x000fc8000f8e18ff */
[----:B-1----:R-:W-:-:S04]  /*2ce0*/  MOV R2, UR6 ;  /* 0x0000000600027c02 */ /* 0x002fc80008000f00 */
[----:B------:R-:W-:-:S04]  /*2cf0*/  SHF.L.U32 R2, R2, 0x1f, RZ ;  /* 0x0000001f02027819 */ /* 0x000fc800000006ff */
[----:B------:R-:W1:Y:S02]  /*2d00*/  SYNCS.PHASECHK.TRANS64.TRYWAIT P0, [UR5], R2 ;  /* 0x00000002ff0075a7 */ /* 0x000e640008001105 */
[----:B-1----:R-:W-:Y:S05]  /*2d10*/  @!P0 BRA `(.L_x_35) ;  /* 0x0000006400dc8947 */ /* 0x002fea0003800000 */
.L_x_144:
        /* <DEDUP_REMOVED lines=10> */
.L_x_146:
        /* <DEDUP_REMOVED lines=10> */
.L_x_148:
        /* <DEDUP_REMOVED lines=10> */
.L_x_150:
        /* <DEDUP_REMOVED lines=10> */
.L_x_152:
        /* <DEDUP_REMOVED lines=10> */
.L_x_154:
        /* <DEDUP_REMOVED lines=10> */
.L_x_156:
        /* <DEDUP_REMOVED lines=10> */
.L_x_158:
        /* <DEDUP_REMOVED lines=10> */
.L_x_160:
        /* <DEDUP_REMOVED lines=10> */
.L_x_162:
        /* <DEDUP_REMOVED lines=10> */
.L_x_164:
        /* <DEDUP_REMOVED lines=10> */
.L_x_166:
        /* <DEDUP_REMOVED lines=10> */
.L_x_168:
        /* <DEDUP_REMOVED lines=10> */
.L_x_170:
        /* <DEDUP_REMOVED lines=10> */
.L_x_172:
[----:B------:R-:W-:-:S04]  /*35e0*/  UIADD3 UR4, UPT, UPT, UR4, 0x1, URZ ;  /* 0x0000000104047890 */ /* 0x000fc8000fffe0ff */
[----:B------:R-:W-:-:S04]  /*35f0*/  UISETP.NE.AND UP0, UPT, UR4, 0x11, UPT ;  /* 0x000000110400788c */ /* 0x000fc8000bf05270 */
[----:B------:R-:W-:Y:S02]  /*3600*/  USEL UR5, URZ, 0x1, UP0 ;  /* 0x00000001ff057887 */ /* 0x000fe40008000000 */
[----:B------:R-:W-:Y:S02]  /*3610*/  USEL UR4, UR4, URZ, UP0 ;  /* 0x000000ff04047287 */ /* 0x000fe40008000000 */
[----:B------:R-:W-:Y:S02]  /*3620*/  ULOP3.LUT UR5, UR6, UR5, URZ, 0x3c, !UPT ;  /* 0x0000000506057292 */ /* 0x000fe4000f8e3cff */
[----:B------:R-:W-:-:S04]  /*3630*/  ULEA UR4, UR4, UR41, 0x3 ;  /* 0x0000002904047291 */ /* 0x000fc8000f8e18ff */
[----:B-1----:R-:W-:Y:S02]  /*3640*/  IMAD.U32 R2, RZ, RZ, UR5 ;  /* 0x00000005ff027e24 */ /* 0x002fe4000f8e00ff */
[----:B------:R-:W-:-:S03]  /*3650*/  MOV R0, UR4 ;  /* 0x0000000400007c02 */ /* 0x000fc60008000f00 */
[----:B------:R-:W-:-:S07]  /*3660*/  SHF.L.U32 R2, R2, 0x1f, RZ ;  /* 0x0000001f02027819 */ /* 0x000fce00000006ff */
.L_x_50:
[----:B-1----:R1:W2:Y:S02]  /*3670*/  SYNCS.PHASECHK.TRANS64.TRYWAIT P0, [R0+URZ], R2 ;  /* 0x00000002000075a7 */ /* 0x0022a400080011ff */
[----:B--2---:R-:W-:Y:S05]  /*3680*/  @!P0 NANOSLEEP.SYNCS 0x989680 ;  /* 0x009896800000895d */ /* 0x004fea0003900000 */
[----:B------:R-:W2:Y:S02]  /*3690*/  @!P0 SYNCS.PHASECHK.TRANS64 P0, [R0+URZ], R2 ;  /* 0x00000002000085a7 */ /* 0x000ea400080010ff */
[----:B--2---:R-:W-:Y:S05]  /*36a0*/  @P0 EXIT ;  /* 0x000000000000094d */ /* 0x004fea0003800000 */
[----:B------:R-:W-:Y:S05]  /*36b0*/  BRA `(.L_x_50) ;  /* 0xfffffffc00ec7947 */ /* 0x000fea000383ffff */
.L_x_17:
[----:B------:R-:W2:Y:S02]  /*36c0*/  S2UR UR4, SR_CgaCtaId ;  /* 0x00000000000479c3 */ /* 0x000ea40000008800 */
[----:B--2---:R-:W-:-:S04]  /*36d0*/  UISETP.NE.AND UP0, UPT, UR4, URZ, UPT ;  /* 0x000000ff0400728c */ /* 0x004fc8000bf05270 */
[----:B------:R-:W-:-:S09]  /*36e0*/  UISETP.NE.OR UP0, UPT, UR18, 0x1, UP0 ;  /* 0x000000011200788c */ /* 0x000fd20008705670 */
[----:B------:R-:W-:Y:S05]  /*36f0*/  BRA.U UP0, `(.L_x_51) ;  /* 0x0000000100b47547 */ /* 0x000fea000b800000 */
[----:B------:R-:W2:Y:S01]  /*3700*/  S2UR UR5, SR_CgaCtaId ;  /* 0x00000000000579c3 */ /* 0x000ea20000008800 */
[----:B------:R-:W-:Y:S01]  /*3710*/  UMOV UR4, 0x400 ;  /* 0x0000040000047882 */ /* 0x000fe20000000000 */
[----:B------:R-:W-:Y:S01]  /*3720*/  HFMA2 R3, -RZ, RZ, 0, 5.9604644775390625e-08 ;  /* 0x00000001ff037431 */ /* 0x000fe200000001ff */
[----:B------:R-:W-:Y:S01]  /*3730*/  ISETP.NE.AND P0, PT, R0, RZ, PT ;  /* 0x000000ff0000720c */ /* 0x000fe20003f05270 */
[----:B------:R-:W-:Y:S01]  /*3740*/  IMAD.MOV.U32 R8, RZ, RZ, RZ ;  /* 0x000000ffff087224 */ /* 0x000fe200078e00ff */
[----:B--2---:R-:W-:-:S04]  /*3750*/  ULEA UR4, UR5, UR4, 0x18 ;  /* 0x0000000405047291 */ /* 0x004fc8000f8ec0ff */
[----:B------:R-:W-:Y:S02]  /*3760*/  UIADD3 UR5, UPT, UPT, UR4, 0x168, URZ ;  /* 0x0000016804057890 */ /* 0x000fe4000fffe0ff */
[----:B------:R-:W-:Y:S02]  /*3770*/  UIADD3 UR8, UPT, UPT, UR4, 0x160, URZ ;  /* 0x0000016004087890 */ /* 0x000fe4000fffe0ff */
[----:B------:R-:W-:-:S12]  /*3780*/  UPRMT UR5, URZ, 0x654, UR5 ;  /* 0x00000654ff057896 */ /* 0x000fd80008000005 */
.L_x_54:
[----:B------:R-:W-:Y:S01]  /*3790*/  SHF.L.U32 R6, R3, 0x1f, RZ ;  /* 0x0000001f03067819 */ /* 0x000fe200000006ff */
[----:B------:R-:W-:Y:S02]  /*37a0*/  IMAD.U32 R4, RZ, RZ, UR8 ;  /* 0x00000008ff047e24 */ /* 0x000fe4000f8e00ff */
[----:B------:R-:W-:Y:S01]  /*37b0*/  @!P0 IMAD.MOV.U32 R5, RZ, RZ, 0x10 ;  /* 0x00000010ff058424 */ /* 0x000fe200078e00ff */
[----:B------:R-:W2:Y:S02]  /*37c0*/  SYNCS.PHASECHK.TRANS64.TRYWAIT P1, [UR4+0x168], R6 ;  /* 0x00016806ff0075a7 */ /* 0x000ea40008021104 */
[----:B------:R-:W-:-:S04]  /*37d0*/  PRMT R4, R0, 0x654, R4 ;  /* 0x0000065400047816 */ /* 0x000fc80000000004 */
[----:B------:R-:W-:Y:S01]  /*37e0*/  SEL R2, R4, R2, !P0 ;  /* 0x0000000204027207 */ /* 0x000fe20004000000 */
[----:B--2---:R-:W-:Y:S06]  /*37f0*/  @!P1 BRA `(.L_x_52) ;  /* 0x00000060008c9947 */ /* 0x004fec0003800000 */
.L_x_174:
[----:B------:R-:W-:Y:S01]  /*3800*/  UIADD3 UR6, UPT, UPT, UR4, 0x1a0, URZ ;  /* 0x000001a004067890 */ /* 0x000fe2000fffe0ff */
[----:B------:R3:W-:Y:S01]  /*3810*/  @!P0 SYNCS.ARRIVE.TRANS64.RED RZ, [R2+URZ], R5 ;  /* 0x0000000502ff89a7 */ /* 0x0007e200080004ff */
[----:B------:R-:W-:Y:S01]  /*3820*/  UIADD3 UR7, UPT, UPT, UR4, 0x160, URZ ;  /* 0x0000016004077890 */ /* 0x000fe2000fffe0ff */
[----:B------:R-:W-:-:S08]  /*3830*/  LOP3.LUT R3, R3, 0x1, RZ, 0x3c, !PT ;  /* 0x0000000103037812 */ /* 0x000fd000078e3cff */
[----:B------:R-:W-:Y:S06]  /*3840*/  UGETNEXTWORKID.BROADCAST [UR6], [UR7] ;  /* 0x00000000060073ca */ /* 0x000fec0008000100 */
[----:B---3--:R-:W-:-:S04]  /*3850*/  SHF.L.U32 R5, R8, 0x1f, RZ ;  /* 0x0000001f08057819 */ /* 0x008fc800000006ff */
[----:B------:R-:W3:Y:S02]  /*3860*/  SYNCS.PHASECHK.TRANS64.TRYWAIT P1, [UR4+0x160], R5 ;  /* 0x00016005ff0075a7 */ /* 0x000ee40008021104 */
[----:B---3--:R-:W-:Y:S05]  /*3870*/  @!P1 BRA `(.L_x_53) ;  /* 0x0000006000849947 */ /* 0x008fea0003800000 */
.L_x_176:
[----:B--2---:R-:W2:Y:S01]  /*3880*/  LDS.128 R4, [UR4+0x1a0] ;  /* 0x0001a004ff047984 */ /* 0x004ea20008000c00 */
[----:B------:R-:W-:Y:S01]  /*3890*/  LOP3.LUT R8, R8, 0x1, RZ, 0x3c, !PT ;  /* 0x0000000108087812 */ /* 0x000fe200078e3cff */
[----:B------:R-:W-:Y:S01]  /*38a0*/  @!PT LDS RZ, [RZ] ;  /* 0x00000000fffff984 */ /* 0x000fe20000000800 */
[----:B------:R-:W-:Y:S01]  /*38b0*/  @!PT LDS RZ, [RZ] ;  /* 0x00000000fffff984 */ /* 0x000fe20000000800 */
[----:B------:R-:W-:Y:S01]  /*38c0*/  @!PT LDS RZ, [RZ] ;  /* 0x00000000fffff984 */ /* 0x000fe20000000800 */
[----:B------:R-:W-:Y:S01]  /*38d0*/  @!PT LDS RZ, [RZ] ;  /* 0x00000000fffff984 */ /* 0x000fe20000000800 */
[----:B------:R3:W-:Y:S06]  /*38e0*/  MEMBAR.ALL.CTA ;  /* 0x0000000000007992 */ /* 0x0007ec0000008000 */
[----:B---3--:R-:W3:Y:S02]  /*38f0*/  FENCE.VIEW.ASYNC.S ;  /* 0x00000000000073c6 */ /* 0x008ee40000000000 */
[----:B---3--:R-:W-:Y:S01]  /*3900*/  SYNCS.ARRIVE.TRANS64.RED.A1T0 RZ, [UR5], RZ ;  /* 0x000000ffffff79a7 */ /* 0x008fe20008100405 */
[----:B--2---:R-:W-:-:S13]  /*3910*/  LOP3.LUT P1, RZ, R6, 0x1, RZ, 0xc0, !PT ;  /* 0x0000000106ff7812 */ /* 0x004fda000782c0ff */
[----:B------:R-:W-:Y:S05]  /*3920*/  @P1 BRA `(.L_x_54) ;  /* 0xfffffffc00981947 */ /* 0x000fea000383ffff */
[----:B------:R-:W-:-:S04]  /*3930*/  SHF.L.U32 R0, R3, 0x1f, RZ ;  /* 0x0000001f03007819 */ /* 0x000fc800000006ff */
[----:B------:R-:W2:Y:S02]  /*3940*/  SYNCS.PHASECHK.TRANS64 P0, [UR4+0x168], R0 ;  /* 0x00016800ff0075a7 */ /* 0x000ea40008001004 */
[----:B-12---:R-:W-:Y:S05]  /*3950*/  @P0 EXIT ;  /* 0x000000000000094d */ /* 0x006fea0003800000 */
[----:B------:R-:W-:-:S07]  /*3960*/  MOV R0, UR4 ;  /* 0x0000000400007c02 */ /* 0x000fce0008000f00 */
.L_x_55:
[----:B-1----:R-:W-:-:S04]  /*3970*/  SHF.L.U32 R2, R3, 0x1f, RZ ;  /* 0x0000001f03027819 */ /* 0x002fc800000006ff */
[----:B------:R1:W2:Y:S03]  /*3980*/  SYNCS.PHASECHK.TRANS64.TRYWAIT P0, [R0+URZ+0x168], R2 ;  /* 0x00016802000075a7 */ /* 0x0002a600080011ff */
[----:B--2---:R-:W-:Y:S05]  /*3990*/  @!P0 NANOSLEEP.SYNCS 0x989680 ;  /* 0x009896800000895d */ /* 0x004fea0003900000 */
[----:B------:R-:W2:Y:S02]  /*39a0*/  @!P0 SYNCS.PHASECHK.TRANS64 P0, [R0+URZ+0x168], R2 ;  /* 0x00016802000085a7 */ /* 0x000ea400080010ff */
[----:B--2---:R-:W-:Y:S05]  /*39b0*/  @P0 EXIT ;  /* 0x000000000000094d */ /* 0x004fea0003800000 */
[----:B------:R-:W-:Y:S05]  /*39c0*/  BRA `(.L_x_55) ;  /* 0xfffffffc00e87947 */ /* 0x000fea000383ffff */
.L_x_51:
[----:B------:R-:W-:-:S09]  /*39d0*/  UISETP.NE.AND UP0, UPT, UR18, URZ, UPT ;  /* 0x000000ff1200728c */ /* 0x000fd2000bf05270 */
[----:B------:R-:W-:Y:S05]  /*39e0*/  BRA.U UP0, `(.L_x_56) ;  /* 0x0000000d00487547 */ /* 0x000fea000b800000 */
[----:B------:R-:W2:Y:S01]  /*39f0*/  S2UR UR7, SR_CgaCtaId ;  /* 0x00000000000779c3 */ /* 0x000ea20000008800 */
[----:B------:R-:W-:Y:S01]  /*3a00*/  UMOV UR4, 0x40 ;  /* 0x0000004000047882 */ /* 0x000fe20000000000 */
[----:B------:R-:W-:Y:S01]  /*3a10*/  NOP ;  /* 0x0000000000007918 */ /* 0x000fe20000000000 */
[----:B------:R-:W-:Y:S01]  /*3a20*/  UMOV UR6, 0x400 ;  /* 0x0000040000067882 */ /* 0x000fe20000000000 */
[----:B--2---:R-:W-:Y:S02]  /*3a30*/  ULEA UR5, UR7, UR4, 0x18 ;  /* 0x0000000407057291 */ /* 0x004fe4000f8ec0ff */
[----:B------:R-:W-:-:S07]  /*3a40*/  ULEA UR6, UR7, UR6, 0x18 ;  /* 0x0000000607067291 */ /* 0x000fce000f8ec0ff */
[----:B------:R-:W2:Y:S02]  /*3a50*/  LDS.U8 R0, [UR5+0x1c] ;  /* 0x00001c05ff007984 */ /* 0x000ea40008000000 */
[----:B--2---:R-:W-:-:S13]  /*3a60*/  ISETP.NE.AND P0, PT, R0, RZ, PT ;  /* 0x000000ff0000720c */ /* 0x004fda0003f05270 */
[----:B------:R-:W-:Y:S05]  /*3a70*/  @P0 BRA `(.L_x_57) ;  /* 0x0000000000580947 */ /* 0x000fea0003800000 */
[----:B------:R-:W-:-:S13]  /*3a80*/  ELECT P0, URZ, PT ;  /* 0x0000000000ff782f */ /* 0x000fda0003800000 */
[----:B------:R-:W-:Y:S05]  /*3a90*/  @!P0 BRA `(.L_x_58) ;  /* 0x0000000000608947 */ /* 0x000fea0003800000 */
[----:B------:R-:W-:Y:S01]  /*3aa0*/  UMOV UR4, 0x10 ;  /* 0x0000001000047882 */ /* 0x000fe20000000000 */
[----:B------:R-:W-:Y:S01]  /*3ab0*/  HFMA2 R0, -RZ, RZ, 0, 5.9604644775390625e-08 ;  /* 0x00000001ff007431 */ /* 0x000fe200000001ff */
[----:B------:R-:W-:-:S03]  /*3ac0*/  MOV R2, 0xffff ;  /* 0x0000ffff00027802 */ /* 0x000fc60000000f00 */
[----:B------:R-:W-:Y:S04]  /*3ad0*/  DEPBAR.LE SB2, 0x36 ;  /* 0x0000ad800000791a */ /* 0x000fe80000000000 */
[----:B------:R-:W2:Y:S02]  /*3ae0*/  UTCATOMSWS.FIND_AND_SET.ALIGN UP0, UR4, UR4 ;  /* 0x00000004000475e3 */ /* 0x000ea40008000800 */
[----:B--2---:R-:W-:Y:S01]  /*3af0*/  MOV R3, UR4 ;  /* 0x0000000400037c02 */ /* 0x004fe20008000f00 */
[----:B------:R-:W-:Y:S06]  /*3b00*/  BRA.U UP0, `(.L_x_59) ;  /* 0x0000000100187547 */ /* 0x000fec000b800000 */
.L_x_60:
[----:B------:R-:W-:Y:S05]  /*3b10*/  NANOSLEEP 0x64 ;  /* 0x000000640000795d */ /* 0x000fea0003800000 */
[----:B------:R-:W-:-:S05]  /*3b20*/  UMOV UR4, 0x10 ;  /* 0x0000001000047882 */ /* 0x000fca0000000000 */
[----:B------:R-:W-:Y:S04]  /*3b30*/  DEPBAR.LE SB2, 0x36 ;  /* 0x0000ad800000791a */ /* 0x000fe80000000000 */
[----:B------:R-:W2:Y:S02]  /*3b40*/  UTCATOMSWS.FIND_AND_SET.ALIGN UP0, UR4, UR4 ;  /* 0x00000004000475e3 */ /* 0x000ea40008000800 */
[----:B--2---:R-:W-:Y:S01]  /*3b50*/  MOV R3, UR4 ;  /* 0x0000000400037c02 */ /* 0x004fe20008000f00 */
[----:B------:R-:W-:Y:S05]  /*3b60*/  BRA.U !UP0, `(.L_x_60) ;  /* 0xfffffffd08e87547 */ /* 0x000fea000b83ffff */
.L_x_59:
[-C--:B------:R-:W-:Y:S02]  /*3b70*/  SHF.L.U32 R2, R2, R3.reuse, RZ ;  /* 0x0000000302027219 */ /* 0x080fe400000006ff */
[----:B------:R-:W-:Y:S01]  /*3b80*/  SHF.L.U32 R0, R0, R3, RZ ;  /* 0x0000000300007219 */ /* 0x000fe200000006ff */
[----:B------:R-:W-:Y:S02]  /*3b90*/  IMAD.SHL.U32 R3, R3, 0x20, RZ ;  /* 0x0000002003037824 */ /* 0x000fe400078e00ff */
[----:B------:R2:W-:Y:S04]  /*3ba0*/  ATOMS.OR RZ, [UR5+0x14], R2 ;  /* 0x00001402ffff798c */ /* 0x0005e8000b000005 */
[----:B------:R2:W-:Y:S04]  /*3bb0*/  ATOMS.OR RZ, [UR5+0x18], R0 ;  /* 0x00001800ffff798c */ /* 0x0005e8000b000005 */
[----:B------:R2:W-:Y:S01]  /*3bc0*/  STS [UR6+0x1b0], R3 ;  /* 0x0001b003ff007988 */ /* 0x0005e20008000806 */
[----:B------:R-:W-:Y:S05]  /*3bd0*/  BRA `(.L_x_58) ;  /* 0x0000000000107947 */ /* 0x000fea0003800000 */
.L_x_57:
[----:B------:R-:W-:Y:S02]  /*3be0*/  MOV R0, 0xffffffff ;  /* 0xffffffff00007802 */ /* 0x000fe40000000f00 */
[----:B------:R-:W-:-:S03]  /*3bf0*/  MOV R2, 0x3c20 ;  /* 0x00003c2000027802 */ /* 0x000fc60000000f00 */
[----:B------:R2:W-:Y:S04]  /*3c00*/  STS [UR6+0x1b0], R0 ;  /* 0x0001b000ff007988 */ /* 0x0005e80008000806 */
[----:B-12--5:R-:W-:Y:S05]  /*3c10*/  CALL.REL.NOINC `($__internal_1_$__cuda_sm10x_tcgen05_guardrail_trap_phase_invalid_during_alloc) ;  /* 0x0000006400907944 */ /* 0x026fea0003c00000 */
.L_x_58:
[----:B------:R-:W-:Y:S05]  /*3c20*/  WARPSYNC.ALL ;  /* 0x0000000000007948 */ /* 0x000fea0003800000 */
[----:B------:R-:W3:Y:S01]  /*3c30*/  S2UR UR4, SR_CgaCtaId ;  /* 0x00000000000479c3 */ /* 0x000ee20000008800 */
[----:B------:R-:W-:Y:S01]  /*3c40*/  UMOV UR18, 0x400 ;  /* 0x0000040000127882 */ /* 0x000fe20000000000 */
[----:B------:R-:W-:-:S06]  /*3c50*/  NOP ;  /* 0x0000000000007918 */ /* 0x000fcc0000000000 */
[----:B------:R-:W-:Y:S06]  /*3c60*/  BAR.ARV 0x6, 0xa0 ;  /* 0x0182800000007b1d */ /* 0x000fec0000002000 */
[----:B------:R-:W4:Y:S01]  /*3c70*/  LDCU.64 UR6, c[0x0][0x388] ;  /* 0x00007100ff0677ac */ /* 0x000f220008000a00 */
[----:B------:R-:W-:Y:S01]  /*3c80*/  IMAD.MOV.U32 R8, RZ, RZ, 0x1 ;  /* 0x00000001ff087424 */ /* 0x000fe200078e00ff */
[----:B------:R-:W1:Y:S01]  /*3c90*/  LDCU.64 UR8, c[0x0][0x390] ;  /* 0x00007200ff0877ac */ /* 0x000e620008000a00 */
[----:B------:R-:W-:Y:S01]  /*3ca0*/  UMOV UR21, URZ ;  /* 0x000000ff00157c82 */ /* 0x000fe20008000000 */
[----:B------:R-:W-:Y:S01]  /*3cb0*/  UMOV UR17, URZ ;  /* 0x000000ff00117c82 */ /* 0x000fe20008000000 */
[----:B---3--:R-:W-:Y:S01]  /*3cc0*/  ULEA UR18, UR4, UR18, 0x18 ;  /* 0x0000001204127291 */ /* 0x008fe2000f8ec0ff */
[----:B------:R-:W-:Y:S01]  /*3cd0*/  UMOV UR26, 0x0 ;  /* 0x00000000001a7882 */ /* 0x000fe20000000000 */
[----:B------:R-:W-:Y:S01]  /*3ce0*/  UMOV UR27, 0x4210010 ;  /* 0x04210010001b7882 */ /* 0x000fe20000000000 */
[----:B------:R-:W-:Y:S01]  /*3cf0*/  UMOV UR24, 0x0 ;  /* 0x0000000000187882 */ /* 0x000fe20000000000 */
[----:B------:R-:W-:Y:S01]  /*3d00*/  UMOV UR25, 0x4210010 ;  /* 0x0421001000197882 */ /* 0x000fe20000000000 */
[----:B----4-:R-:W-:-:S04]  /*3d10*/  UIADD3 UR4, UPT, UPT, UR6, 0x1f, URZ ;  /* 0x0000001f06047890 */ /* 0x010fc8000fffe0ff */
[----:B------:R-:W2:Y:S01]  /*3d20*/  LDS R9, [UR18+0x1b0] ;  /* 0x0001b012ff097984 */ /* 0x000ea20008000800 */
[----:B------:R-:W-:Y:S02]  /*3d30*/  UIADD3 UR6, UPT, UPT, UR18, 0x4400, URZ ;  /* 0x0000440012067890 */ /* 0x000fe4000fffe0ff */
[----:B------:R-:W-:Y:S02]  /*3d40*/  USHF.R.S32.HI UR5, URZ, 0x1f, UR4 ;  /* 0x0000001fff057899 */ /* 0x000fe40008011404 */
[----:B------:R-:W-:Y:S02]  /*3d50*/  USHF.R.U32.HI UR6, URZ, 0x4, UR6 ;  /* 0x00000004ff067899 */ /* 0x000fe40008011606 */
[----:B------:R-:W-:Y:S02]  /*3d60*/  ULEA.HI UR4, UR5, UR4, URZ, 0x5 ;  /* 0x0000000405047291 */ /* 0x000fe4000f8f28ff */
[----:B------:R-:W-:Y:S02]  /*3d70*/  UIADD3 UR5, UPT, UPT, UR18, 0x15400, URZ ;  /* 0x0001540012057890 */ /* 0x000fe4000fffe0ff */
[----:B------:R-:W-:-:S02]  /*3d80*/  USHF.R.S32.HI UR4, URZ, 0x5, UR4 ;  /* 0x00000005ff047899 */ /* 0x000fc40008011404 */
[----:B------:R-:W-:Y:S02]  /*3d90*/  USHF.R.U32.HI UR5, URZ, 0x4, UR5 ;  /* 0x00000004ff057899 */ /* 0x000fe40008011605 */
[----:B------:R-:W-:Y:S02]  /*3da0*/  UIMAD UR4, UR4, UR7, URZ ;  /* 0x00000007040472a4 */ /* 0x000fe4000f8e02ff */
[----:B------:R-:W-:Y:S02]  /*3db0*/  ULOP3.LUT UR6, UR6, 0x3fff, URZ, 0xc0, !UPT ;  /* 0x00003fff06067892 */ /* 0x000fe4000f8ec0ff */
[----:B-1----:R-:W-:Y:S02]  /*3dc0*/  UIMAD UR4, UR4, UR8, URZ ;  /* 0x00000008040472a4 */ /* 0x002fe4000f8e02ff */
[----:B------:R-:W-:Y:S02]  /*3dd0*/  ULOP3.LUT UR5, UR5, 0x3fff, URZ, 0xc0, !UPT ;  /* 0x00003fff05057892 */ /* 0x000fe4000f8ec0ff */
[----:B------:R-:W-:-:S02]  /*3de0*/  UIMAD UR7, UR4, UR9, URZ ;  /* 0x00000009040772a4 */ /* 0x000fc4000f8e02ff */
[----:B------:R-:W-:Y:S02]  /*3df0*/  UIADD3 UR4, UPT, UPT, UR18, 0x168, URZ ;  /* 0x0000016812047890 */ /* 0x000fe4000fffe0ff */
[----:B------:R-:W-:Y:S02]  /*3e00*/  ULOP3.LUT UR19, UR6, 0x10000, URZ, 0xfc, !UPT ;  /* 0x0001000006137892 */ /* 0x000fe4000f8efcff */
[----:B------:R-:W-:Y:S02]  /*3e10*/  UPRMT UR23, URZ, 0x654, UR4 ;  /* 0x00000654ff177896 */ /* 0x000fe40008000004 */
[----:B------:R-:W-:Y:S02]  /*3e20*/  ULOP3.LUT UR20, UR5, 0x1000000, URZ, 0xfc, !UPT ;  /* 0x0100000005147892 */ /* 0x000fe4000f8efcff */
[----:B------:R-:W-:Y:S02]  /*3e30*/  UIADD3 UR28, UPT, UPT, UR7, -0x1, URZ ;  /* 0xffffffff071c7890 */ /* 0x000fe4000fffe0ff */
[----:B------:R-:W-:Y:S01]  /*3e40*/  UISETP.GE.AND UP3, UPT, UR7, 0x1, UPT ;  /* 0x000000010700788c */ /* 0x000fe2000bf66270 */
[C---:B--2---:R-:W-:Y:S01]  /*3e50*/  VIADD R3, R9.reuse, 0x80 ;  /* 0x0000008009037836 */ /* 0x044fe20000000000 */
[----:B------:R-:W-:-:S04]  /*3e60*/  LOP3.LUT R2, R9, 0xffff, RZ, 0xc0, !PT ;  /* 0x0000ffff09027812 */ /* 0x000fc800078ec0ff */
[----:B------:R-:W-:-:S05]  /*3e70*/  LOP3.LUT R3, R3, 0xffff, RZ, 0xc0, !PT ;  /* 0x0000ffff03037812 */ /* 0x000fca00078ec0ff */
[----:B------:R1:W-:Y:S02]  /*3e80*/  STL.64 [R1], R2 ;  /* 0x0000000201007387 */ /* 0x0003e40000100a00 */
[----:B-1----:R-:W-:-:S07]  /*3e90*/  CS2R R2, SRZ ;  /* 0x0000000000027805 */ /* 0x002fce000001ff00 */
.L_x_67:
[----:B-1----:R-:W-:-:S04]  /*3ea0*/  SHF.L.U32 R4, R3, 0x1f, RZ ;  /* 0x0000001f03047819 */ /* 0x002fc800000006ff */
[----:B------:R-:W1:Y:S02]  /*3eb0*/  SYNCS.PHASECHK.TRANS64.TRYWAIT P0, [UR18+0x160], R4 ;  /* 0x00016004ff0075a7 */ /* 0x000e640008001112 */
[----:B-12-4-:R-:W-:Y:S05]  /*3ec0*/  @!P0 BRA `(.L_x_61) ;  /* 0x0000005c00088947 */ /* 0x016fea0003800000 */
.L_x_178:
[----:B-1----:R-:W1:Y:S01]  /*3ed0*/  LDS.128 R4, [UR18+0x1a0] ;  /* 0x0001a012ff047984 */ /* 0x002e620008000c00 */
[----:B------:R-:W-:Y:S01]  /*3ee0*/  ULEA UR22, UR21, UR18, 0x3 ;  /* 0x0000001215167291 */ /* 0x000fe2000f8e18ff */
[----:B------:R-:W-:Y:S01]  /*3ef0*/  SHF.L.U32 R0, R8, 0x1f, RZ ;  /* 0x0000001f08007819 */ /* 0x000fe200000006ff */
[----:B------:R-:W-:Y:S01]  /*3f00*/  @!PT LDS RZ, [RZ] ;  /* 0x00000000fffff984 */ /* 0x000fe20000000800 */
[----:B------:R-:W-:Y:S01]  /*3f10*/  @!PT LDS RZ, [RZ] ;  /* 0x00000000fffff984 */ /* 0x000fe20000000800 */
[----:B------:R-:W-:Y:S01]  /*3f20*/  @!PT LDS RZ, [RZ] ;  /* 0x00000000fffff984 */ /* 0x000fe20000000800 */
[----:B------:R-:W-:Y:S01]  /*3f30*/  @!PT LDS RZ, [RZ] ;  /* 0x00000000fffff984 */ /* 0x000fe20000000800 */
[----:B------:R2:W-:Y:S06]  /*3f40*/  MEMBAR.ALL.CTA ;  /* 0x0000000000007992 */ /* 0x0005ec0000008000 */
[----:B--2---:R-:W2:Y:S02]  /*3f50*/  FENCE.VIEW.ASYNC.S ;  /* 0x00000000000073c6 */ /* 0x004ea40000000000 */
[----:B--2---:R-:W-:Y:S01]  /*3f60*/  SYNCS.ARRIVE.TRANS64.RED.A1T0 RZ, [UR23], RZ ;  /* 0x000000ffffff79a7 */ /* 0x004fe20008100417 */
[----:B------:R-:W2:Y:S01]  /*3f70*/  SYNCS.PHASECHK.TRANS64.TRYWAIT P0, [UR22+0x180], R0 ;  /* 0x00018000ff0075a7 */ /* 0x000ea20008001116 */
[----:B-1----:R-:W-:Y:S01]  /*3f80*/  LOP3.LUT P2, RZ, R6, 0x1, RZ, 0xc0, !PT ;  /* 0x0000000106ff7812 */ /* 0x002fe2000784c0ff */
[----:B--2---:R-:W-:-:S12]  /*3f90*/  @!P0 BRA `(.L_x_62) ;  /* 0x0000005800ec8947 */ /* 0x004fd80003800000 */
.L_x_180:
[----:B------:R-:W-:Y:S05]  /*3fa0*/  BRA.U !UP3, `(.L_x_63) ;  /* 0x000000010bc87547 */ /* 0x000fea000b800000 */
[----:B-1----:R-:W-:Y:S01]  /*3fb0*/  IMAD.U32 R0, RZ, RZ, UR21 ;  /* 0x00000015ff007e24 */ /* 0x002fe2000f8e00ff */
[----:B------:R-:W-:-:S04]  /*3fc0*/  ULEA UR4, UR17, UR18, 0x3 ;  /* 0x0000001211047291 */ /* 0x000fc8000f8e18ff */
[----:B------:R-:W-:-:S05]  /*3fd0*/  LEA R0, R0, R1, 0x2 ;  /* 0x0000000100007211 */ /* 0x000fca00078e10ff */
[----:B------:R1:W5:Y:S01]  /*3fe0*/  LDL R4, [R0] ;  /* 0x0000000000047983 */ /* 0x0003620000100800 */
[----:B------:R-:W-:Y:S01]  /*3ff0*/  UPLOP3.LUT UP2, UPT, UPT, UPT, UPT, 0x40, 0x4 ;  /* 0x000000000004789c */ /* 0x000fe20003f4e870 */
[----:B------:R-:W-:Y:S01]  /*4000*/  UMOV UR15, UR28 ;  /* 0x0000001c000f7c82 */ /* 0x000fe20008000000 */
[----:B------:R-:W-:Y:S01]  /*4010*/  UMOV UR8, UR17 ;  /* 0x0000001100087c82 */ /* 0x000fe20008000000 */
[----:B-1----:R-:W-:-:S04]  /*4020*/  SHF.L.U32 R0, R2, 0x1f, RZ ;  /* 0x0000001f02007819 */ /* 0x002fc800000006ff */
[----:B------:R1:W2:Y:S04]  /*4030*/  SYNCS.PHASECHK.TRANS64.TRYWAIT P1, [UR4], R0 ;  /* 0x00000000ff0075a7 */ /* 0x0002a80008021104 */
.L_x_66:
[----:B------:R-:W-:Y:S01]  /*4040*/  ULEA UR16, UR8, UR18, 0x3 ;  /* 0x0000001208107291 */ /* 0x000fe2000f8e18ff */
[----:B--234-:R-:W-:Y:S11]  /*4050*/  @P1 BRA `(.L_x_64) ;  /* 0x00000000000c1947 */ /* 0x01cff60003800000 */
[----:B------:R-:W-:Y:S04]  /*4060*/  SHF.L.U32 R5, R2, 0x1f, RZ ;  /* 0x0000001f02057819 */ /* 0x000fe800000006ff */
[----:B------:R-:W2:Y:S02]  /*4070*/  SYNCS.PHASECHK.TRANS64.TRYWAIT P0, [UR16], R5 ;  /* 0x00000005ff0075a7 */ /* 0x000ea40008001110 */
[----:B--2---:R-:W-:Y:S05]  /*4080*/  @!P0 BRA `(.L_x_65) ;  /* 0x0000005800c88947 */ /* 0x004fea0003800000 */
.L_x_64:
[----:B------:R-:W-:Y:S01]  /*4090*/  UISETP.NE.AND UP0, UPT, UR15, URZ, UPT ;  /* 0x000000ff0f00728c */ /* 0x000fe2000bf05270 */
[----:B------:R-:W-:Y:S01]  /*40a0*/  PLOP3.LUT P1, PT, PT, PT, PT, 0x80, 0x8 ;  /* 0x000000000008781c */ /* 0x000fe20003f2f070 */
[----:B------:R-:W-:Y:S02]  /*40b0*/  UIADD3 UR4, UPT, UPT, UR8, 0x1, URZ ;  /* 0x0000000108047890 */ /* 0x000fe4000fffe0ff */
[----:B------:R-:W-:Y:S02]  /*40c0*/  ULEA UR10, UR8, UR20, 0x9 ;  /* 0x00000014080a7291 */ /* 0x000fe4000f8e48ff */
[----:B------:R-:W-:Y:S01]  /*40d0*/  UISETP.NE.AND UP1, UPT, UR4, 0x11, UPT ;  /* 0x000000110400788c */ /* 0x000fe2000bf25270 */
[----:B------:R-:W-:Y:S01]  /*40e0*/  PLOP3.LUT P0, PT, PT, PT, UP0, 0x80, 0x8 ;  /* 0x000000000008781c */ /* 0x000fe20003f0f008 */
[----:B------:R-:W-:Y:S02]  /*40f0*/  ULEA UR8, UR8, UR19, 0x8 ;  /* 0x0000001308087291 */ /* 0x000fe4000f8e40ff */
[----:B------:R-:W-:Y:S02]  /*4100*/  USEL UR5, URZ, 0x1, UP1 ;  /* 0x00000001ff057887 */ /* 0x000fe40008800000 */
[----:B------:R-:W-:Y:S02]  /*4110*/  USEL UR17, UR4, URZ, UP1 ;  /* 0x000000ff04117287 */ /* 0x000fe40008800000 */
[----:B------:R-:W-:Y:S02]  /*4120*/  UIADD3 UR12, UPT, UPT, UR10, 0x80, URZ ;  /* 0x000000800a0c7890 */ /* 0x000fe4000fffe0ff */
[----:B------:R-:W-:Y:S01]  /*4130*/  @UP0 ULEA UR4, UR17, UR18, 0x3 ;  /* 0x0000001211040291 */ /* 0x000fe2000f8e18ff */
[----:B------:R-:W-:Y:S01]  /*4140*/  LOP3.LUT R2, R2, UR5, RZ, 0x3c, !PT ;  /* 0x0000000502027c12 */ /* 0x000fe2000f8e3cff */
[----:B------:R-:W-:Y:S02]  /*4150*/  UIADD3 UR6, UPT, UPT, UR8, 0x2, URZ ;  /* 0x0000000208067890 */ /* 0x000fe4000fffe0ff */
[----:B------:R-:W-:Y:S01]  /*4160*/  UIADD3 UR5, UPT, UPT, UR16, 0x88, URZ ;  /* 0x0000008810057890 */ /* 0x000fe2000fffe0ff */
[----:B-1----:R-:W-:Y:S01]  /*4170*/  @P0 SHF.L.U32 R0, R2, 0x1f, RZ ;  /* 0x0000001f02000819 */ /* 0x002fe200000006ff */
[----:B------:R-:W-:Y:S01]  /*4180*/  UMOV UR11, 0x40004040 ;  /* 0x40004040000b7882 */ /* 0x000fe20000000000 */
[----:B------:R-:W-:Y:S01]  /*4190*/  UMOV UR9, 0x80004020 ;  /* 0x8000402000097882 */ /* 0x000fe20000000000 */
[----:B------:R-:W-:Y:S01]  /*41a0*/  UMOV UR13, 0x40004040 ;  /* 0x40004040000d7882 */ /* 0x000fe20000000000 */
[----:B------:R3:W4:Y:S01]  /*41b0*/  @P0 SYNCS.PHASECHK.TRANS64.TRYWAIT P1, [UR4], R0 ;  /* 0x00000000ff0005a7 */ /* 0x0007220008021104 */
[----:B------:R-:W-:Y:S11]  /*41c0*/  ELECT P0, URZ, PT ;  /* 0x0000000000ff782f */ /* 0x000ff60003800000 */
[----:B------:R-:W-:Y:S02]  /*41d0*/  @!UPT UIADD3 URZ, UPT, UPT, URZ, URZ, URZ ;  /* 0x000000fffffff290 */ /* 0x000fe4000fffe0ff */
[C---:B-----5:R-:W-:Y:S02]  /*41e0*/  @P0 R2UR.BROADCAST UR4, R4.reuse ;  /* 0x00000000040402ca */ /* 0x060fe400008e0000 */
[----:B------:R-:W-:Y:S11]  /*41f0*/  ELECT P0, URZ, PT ;  /* 0x0000000000ff782f */ /* 0x000ff60003800000 */
[----:B------:R-:W-:Y:S02]  /*4200*/  @!UPT UIADD3 URZ, UPT, UPT, URZ, URZ, URZ ;  /* 0x000000fffffff290 */ /* 0x000fe4000fffe0ff */
[----:B------:R-:W-:Y:S01]  /*4210*/  @P0 R2UR.BROADCAST UR14, R4 ;  /* 0x00000000040e02ca */ /* 0x000fe200008e0000 */
[----:B------:R-:W-:Y:S01]  /*4220*/  UMOV UR7, 0x80004020 ;  /* 0x8000402000077882 */ /* 0x000fe20000000000 */
[----:B------:R1:W-:Y:S01]  /*4230*/  UTCHMMA gdesc[UR8], gdesc[UR10], tmem[UR4], tmem[UR26], idesc[UR27], UP2 ;  /* 0x00ff1a0a080075ea */ /* 0x0003e20009000004 */
[----:B------:R-:W-:Y:S10]  /*4240*/  UPLOP3.LUT UP2, UPT, UPT, UPT, UPT, 0x80, 0x8 ;  /* 0x000000000008789c */ /* 0x000ff40003f4f070 */
[----:B------:R3:W-:Y:S01]  /*4250*/  UTCHMMA gdesc[UR6], gdesc[UR12], tmem[UR14], tmem[UR24], idesc[UR25], UPT ;  /* 0x00ff180c060075ea */ /* 0x0007e2000b80000e */
[----:B------:R3:W-:Y:S01]  /*4260*/  UTCBAR [UR5], URZ ;  /* 0x000000ff050073e9 */ /* 0x0007e200080000ff */
[----:B-1----:R-:W-:Y:S02]  /*4270*/  UIADD3 UR4, UPT, UPT, UR15, 0x1, URZ ;  /* 0x000000010f047890 */ /* 0x002fe4000fffe0ff */
[----:B------:R-:W-:Y:S02]  /*4280*/  UIADD3 UR9, UPT, UPT, UR15, -0x1, URZ ;  /* 0xffffffff0f097890 */ /* 0x000fe4000fffe0ff */
[----:B------:R-:W-:Y:S01]  /*4290*/  UISETP.GT.U32.AND UP0, UPT, UR4, 0x1, UPT ;  /* 0x000000010400788c */ /* 0x000fe2000bf04070 */
[----:B------:R-:W-:Y:S04]  /*42a0*/  UMOV UR8, UR17 ;  /* 0x0000001100087c82 */ /* 0x000fe80008000000 */
[----:B------:R-:W-:Y:S04]  /*42b0*/  UMOV UR15, UR9 ;  /* 0x00000009000f7c82 */ /* 0x000fe80008000000 */
[----:B------:R-:W-:Y:S05]  /*42c0*/  BRA.U UP0, `(.L_x_66) ;  /* 0xfffffffd005c7547 */ /* 0x000fea000b83ffff */
.L_x_63:
[----:B------:R-:W-:Y:S01]  /*42d0*/  UIADD3 UR4, UPT, UPT, UR21, 0x1, URZ ;  /* 0x0000000115047890 */ /* 0x000fe2000fffe0ff */
[----:B------:R-:W-:Y:S01]  /*42e0*/  LOP3.LUT R3, R3, 0x1, RZ, 0x3c, !PT ;  /* 0x0000000103037812 */ /* 0x000fe200078e3cff */
[----:B---3--:R-:W-:Y:S02]  /*42f0*/  UIADD3 UR5, UPT, UPT, UR22, 0x170, URZ ;  /* 0x0000017016057890 */ /* 0x008fe4000fffe0ff */
[----:B------:R-:W-:-:S04]  /*4300*/  UISETP.NE.AND UP0, UPT, UR4, 0x2, UPT ;  /* 0x000000020400788c */ /* 0x000fc8000bf05270 */
[----:B------:R-:W-:Y:S02]  /*4310*/  USEL UR6, URZ, 0x1, UP0 ;  /* 0x00000001ff067887 */ /* 0x000fe40008000000 */
[----:B------:R-:W-:Y:S01]  /*4320*/  USEL UR21, UR4, URZ, UP0 ;  /* 0x000000ff04157287 */ /* 0x000fe20008000000 */
[----:B------:R2:W-:Y:S03]  /*4330*/  UTCBAR [UR5], URZ ;  /* 0x000000ff050073e9 */ /* 0x0005e600080000ff */
[----:B------:R-:W-:Y:S01]  /*4340*/  LOP3.LUT R8, R8, UR6, RZ, 0x3c, !PT ;  /* 0x0000000608087c12 */ /* 0x000fe2000f8e3cff */
[----:B------:R-:W-:Y:S07]  /*4350*/  @P2 BRA `(.L_x_67) ;  /* 0xfffffff800d02947 */ /* 0x000fee000383ffff */
[----:B------:R-:W3:Y:S01]  /*4360*/  S2UR UR6, SR_CgaCtaId ;  /* 0x00000000000679c3 */ /* 0x000ee20000008800 */
[----:B------:R-:W-:Y:S01]  /*4370*/  ELECT P0, URZ, PT ;  /* 0x0000000000ff782f */ /* 0x000fe20003800000 */
[----:B-1----:R-:W-:Y:S01]  /*4380*/  IMAD.MOV.U32 R0, RZ, RZ, 0x1 ;  /* 0x00000001ff007424 */ /* 0x002fe200078e00ff */
[----:B------:R-:W-:Y:S01]  /*4390*/  UIADD3 UR18, UPT, UPT, UR18, 0x180, URZ ;  /* 0x0000018012127890 */ /* 0x000fe2000fffe0ff */
[----:B------:R-:W-:Y:S01]  /*43a0*/  SHF.L.U32 R2, R8, 0x1f, RZ ;  /* 0x0000001f08027819 */ /* 0x000fe200000006ff */
[----:B------:R-:W-:-:S03]  /*43b0*/  UMOV UR4, 0x40 ;  /* 0x0000004000047882 */ /* 0x000fc60000000000 */
[----:B------:R-:W-:Y:S01]  /*43c0*/  UVIRTCOUNT.DEALLOC.SMPOOL 0x80 ;  /* 0x000000800000784c */ /* 0x000fe20000000000 */
[----:B---3--:R-:W-:Y:S02]  /*43d0*/  ULEA UR6, UR6, UR4, 0x18 ;  /* 0x0000000406067291 */ /* 0x008fe4000f8ec0ff */
[----:B------:R-:W-:-:S07]  /*43e0*/  ULEA UR4, UR21, UR18, 0x3 ;  /* 0x0000001215047291 */ /* 0x000fce000f8e18ff */
[----:B------:R1:W-:Y:S02]  /*43f0*/  @P0 STS.U8 [UR6+0x1c], R0 ;  /* 0x00001c00ff000988 */ /* 0x0003e40008000006 */
[----:B------:R-:W3:Y:S02]  /*4400*/  SYNCS.PHASECHK.TRANS64.TRYWAIT P0, [UR4], R2 ;  /* 0x00000002ff0075a7 */ /* 0x000ee40008001104 */
[----:B-1-3--:R-:W-:Y:S05]  /*4410*/  @!P0 BRA `(.L_x_68) ;  /* 0x0000005400fc8947 */ /* 0x00afea0003800000 */
.L_x_183:
[----:B------:R-:W-:-:S04]  /*4420*/  UIADD3 UR4, UPT, UPT, UR21, 0x1, URZ ;  /* 0x0000000115047890 */ /* 0x000fc8000fffe0ff */
[----:B------:R-:W-:-:S04]  /*4430*/  UISETP.NE.AND UP0, UPT, UR4, 0x2, UPT ;  /* 0x000000020400788c */ /* 0x000fc8000bf05270 */
[----:B--2---:R-:W-:Y:S02]  /*4440*/  USEL UR5, URZ, 0x1, UP0 ;  /* 0x00000001ff057887 */ /* 0x004fe40008000000 */
[----:B------:R-:W-:-:S04]  /*4450*/  USEL UR4, UR4, URZ, UP0 ;  /* 0x000000ff04047287 */ /* 0x000fc80008000000 */
[----:B------:R-:W-:Y:S01]  /*4460*/  ULEA UR4, UR4, UR18, 0x3 ;  /* 0x0000001204047291 */ /* 0x000fe2000f8e18ff */
[----:B-1----:R-:W-:-:S04]  /*4470*/  LOP3.LUT R2, R8, UR5, RZ, 0x3c, !PT ;  /* 0x0000000508027c12 */ /* 0x002fc8000f8e3cff */
[----:B------:R-:W-:-:S04]  /*4480*/  SHF.L.U32 R2, R2, 0x1f, RZ ;  /* 0x0000001f02027819 */ /* 0x000fc800000006ff */
[----:B------:R-:W1:Y:S02]  /*4490*/  SYNCS.PHASECHK.TRANS64.TRYWAIT P0, [UR4], R2 ;  /* 0x00000002ff0075a7 */ /* 0x000e640008001104 */
[----:B-1----:R-:W-:Y:S05]  /*44a0*/  @!P0 BRA `(.L_x_69) ;  /* 0x0000005400f08947 */ /* 0x002fea0003800000 */
.L_x_185:
[----:B------:R-:W-:Y:S01]  /*44b0*/  NOP ;  /* 0x0000000000007918 */ /* 0x000fe20000000000 */
[----:B-1----:R-:W1:Y:S01]  /*44c0*/  LDS R0, [UR6+0x14] ;  /* 0x00001406ff007984 */ /* 0x002e620008000800 */
[----:B------:R-:W-:Y:S01]  /*44d0*/  LOP3.LUT R3, R9, 0xffff, RZ, 0xc0, !PT ;  /* 0x0000ffff09037812 */ /* 0x000fe200078ec0ff */
[----:B------:R-:W-:-:S03]  /*44e0*/  IMAD.MOV.U32 R2, RZ, RZ, 0xffff ;  /* 0x0000ffffff027424 */ /* 0x000fc600078e00ff */
[----:B------:R-:W-:-:S04]  /*44f0*/  SHF.R.U32.HI R3, RZ, 0x5, R3 ;  /* 0x00000005ff037819 */ /* 0x000fc80000011603 */
[----:B------:R-:W-:-:S04]  /*4500*/  SHF.L.U32 R2, R2, R3, RZ ;  /* 0x0000000302027219 */ /* 0x000fc800000006ff */
[----:B-1----:R-:W-:-:S04]  /*4510*/  LOP3.LUT R0, R0, R2, RZ, 0xc0, !PT ;  /* 0x0000000200007212 */ /* 0x002fc800078ec0ff */
[----:B------:R-:W-:Y:S01]  /*4520*/  ISETP.NE.AND P0, PT, R0, R2, PT ;  /* 0x000000020000720c */ /* 0x000fe20003f05270 */
[----:B------:R-:W-:-:S05]  /*4530*/  IMAD.MOV.U32 R0, RZ, RZ, 0x1 ;  /* 0x00000001ff007424 */ /* 0x000fca00078e00ff */
[----:B------:R-:W-:-:S07]  /*4540*/  SHF.L.U32 R0, R0, R3, RZ ;  /* 0x0000000300007219 */ /* 0x000fce00000006ff */
[----:B------:R-:W-:Y:S05]  /*4550*/  @P0 BRA `(.L_x_70) ;  /* 0x00000000005c0947 */ /* 0x000fea0003800000 */
[----:B------:R-:W1:Y:S02]  /*4560*/  LDS R3, [UR6+0x18] ;  /* 0x00001806ff037984 */ /* 0x000e640008000800 */
[----:B-1----:R-:W-:-:S04]  /*4570*/  LOP3.LUT R3, R3, R0, RZ, 0xc0, !PT ;  /* 0x0000000003037212 */ /* 0x002fc800078ec0ff */
[----:B------:R-:W-:-:S13]  /*4580*/  ISETP.NE.AND P0, PT, R3, R0, PT ;  /* 0x000000000300720c */ /* 0x000fda0003f05270 */
[----:B------:R-:W-:Y:S05]  /*4590*/  @P0 BRA `(.L_x_71) ;  /* 0x0000000000400947 */ /* 0x000fea0003800000 */
[----:B------:R-:W-:Y:S01]  /*45a0*/  R2UR UR4, R2 ;  /* 0x00000000020472ca */ /* 0x000fe200000e0000 */
[----:B------:R-:W1:Y:S01]  /*45b0*/  S2R R3, SR_LANEID ;  /* 0x0000000000037919 */ /* 0x000e620000000000 */
[----:B------:R-:W-:-:S04]  /*45c0*/  LOP3.LUT R0, RZ, R0, RZ, 0x33, !PT ;  /* 0x00000000ff007212 */ /* 0x000fc800078e33ff */
[----:B------:R-:W2:Y:S07]  /*45d0*/  REDUX UR7, R0 ;  /* 0x00000000000773c4 */ /* 0x000eae0000000000 */
[----:B------:R-:W-:-:S03]  /*45e0*/  ULOP3.LUT UR5, URZ, UR4, URZ, 0x33, !UPT ;  /* 0x00000004ff057292 */ /* 0x000fc6000f8e33ff */
[----:B------:R-:W-:Y:S02]  /*45f0*/  VOTEU.ANY UR4, UPT, PT ;  /* 0x0000000000047886 */ /* 0x000fe400038e0100 */
[----:B------:R-:W-:Y:S01]  /*4600*/  UFLO.U32 UR4, UR4 ;  /* 0x00000004000472bd */ /* 0x000fe200080e0000 */
[----:B------:R-:W-:-:S04]  /*4610*/  IMAD.U32 R2, RZ, RZ, UR5 ;  /* 0x00000005ff027e24 */ /* 0x000fc8000f8e00ff */
[----:B------:R-:W3:Y:S02]  /*4620*/  REDUX UR8, R2 ;  /* 0x00000000020873c4 */ /* 0x000ee40000000000 */
[----:B------:R1:W-:Y:S01]  /*4630*/  UTCATOMSWS.AND URZ, UR5 ;  /* 0x0000000500ff79e3 */ /* 0x0003e20008000000 */
[----:B--2---:R-:W-:Y:S01]  /*4640*/  IMAD.U32 R0, RZ, RZ, UR7 ;  /* 0x00000007ff007e24 */ /* 0x004fe2000f8e00ff */
[----:B-1----:R-:W-:Y:S01]  /*4650*/  ISETP.EQ.U32.AND P0, PT, R3, UR4, PT ;  /* 0x0000000403007c0c */ /* 0x002fe2000bf02070 */
[----:B---3--:R-:W-:-:S12]  /*4660*/  IMAD.U32 R2, RZ, RZ, UR8 ;  /* 0x00000008ff027e24 */ /* 0x008fd8000f8e00ff */
[----:B------:R1:W-:Y:S04]  /*4670*/  @P0 ATOMS.AND RZ, [UR6+0x14], R2 ;  /* 0x00001402ffff098c */ /* 0x0003e8000a800006 */
[----:B------:R1:W-:Y:S01]  /*4680*/  @P0 ATOMS.AND RZ, [UR6+0x18], R0 ;  /* 0x00001800ffff098c */ /* 0x0003e2000a800006 */
[----:B------:R-:W-:Y:S05]  /*4690*/  BRA `(.L_x_72) ;  /* 0x0000000000147947 */ /* 0x000fea0003800000 */
.L_x_71:
[----:B------:R-:W-:Y:S02]  /*46a0*/  MOV R2, 0x46c0 ;  /* 0x000046c000027802 */ /* 0x000fe40000000f00 */
[----:B----45:R-:W-:Y:S05]  /*46b0*/  CALL.REL.NOINC `($__internal_0_$__cuda_sm10x_tcgen05_guardrail_trap_col_being_dealloced_not_returned_by_alloc) ;  /* 0x0000005800dc7944 */ /* 0x030fea0003c00000 */
[----:B------:R-:W-:Y:S05]  /*46c0*/  BRA `(.L_x_72) ;  /* 0x0000000000087947 */ /* 0x000fea0003800000 */
.L_x_70:
[----:B------:R-:W-:Y:S02]  /*46d0*/  MOV R2, 0x46f0 ;  /* 0x000046f000027802 */ /* 0x000fe40000000f00 */
[----:B----45:R-:W-:Y:S05]  /*46e0*/  CALL.REL.NOINC `($__internal_2_$__cuda_sm10x_tcgen05_guardrail_trap_unallocated_columns_being_dealloced) ;  /* 0x0000005800e87944 */ /* 0x030fea0003c00000 */
.L_x_72:
[----:B------:R-:W-:Y:S01]  /*46f0*/  NOP ;  /* 0x0000000000007918 */ /* 0x000fe20000000000 */
[----:B------:R-:W-:Y:S05]  /*4700*/  EXIT ;  /* 0x000000000000794d */ /* 0x000fea0003800000 */
.L_x_56:
[----:B------:R-:W-:-:S09]  /*4710*/  UISETP.NE.OR UP0, UPT, UR18, 0x3, !UP3 ;  /* 0x000000031200788c */ /* 0x000fd2000df05670 */
[----:B------:R-:W-:Y:S05]  /*4720*/  BRA.U UP0, `(.L_x_73) ;  /* 0x0000001100e47547 */ /* 0x000fea000b800000 */
[----:B------:R-:W2:Y:S01]  /*4730*/  LDCU.64 UR4, c[0x0][0x988] ;  /* 0x00013100ff0477ac */ /* 0x000ea20008000a00 */
[----:B------:R-:W3:Y:S01]  /*4740*/  S2UR UR10, SR_CgaCtaId ;  /* 0x00000000000a79c3 */ /* 0x000ee20000008800 */
[----:B------:R-:W-:Y:S01]  /*4750*/  R2UR UR46, R44 ;  /* 0x000000002c2e72ca */ /* 0x000fe200000e0000 */
[----:B------:R-:W-:Y:S01]  /*4760*/  HFMA2 R9, -RZ, RZ, 0, 0 ;  /* 0x00000000ff097431 */ /* 0x000fe200000001ff */
[----:B------:R-:W4:Y:S01]  /*4770*/  LDCU UR44, c[0x0][0x370] ;  /* 0x00006e00ff2c77ac */ /* 0x000f220008000800 */
[----:B------:R-:W-:Y:S01]  /*4780*/  R2UR UR45, R45 ;  /* 0x000000002d2d72ca */ /* 0x000fe200000e0000 */
[----:B------:R-:W-:Y:S01]  /*4790*/  IMAD.MOV.U32 R10, RZ, RZ, 0x1 ;  /* 0x00000001ff0a7424 */ /* 0x000fe200078e00ff */
[----:B------:R-:W4:Y:S02]  /*47a0*/  LDCU.128 UR28, c[0x0][0xc10] ;  /* 0x00018200ff1c77ac */ /* 0x000f240008000c00 */
[----:B------:R-:W1:Y:S01]  /*47b0*/  LDC.64 R12, c[0x0][0x348] ;  /* 0x0000d200ff0c7b82 */ /* 0x000e620000000a00 */
[----:B------:R-:W-:Y:S01]  /*47c0*/  IMAD.MOV.U32 R3, RZ, RZ, 0x1000 ;  /* 0x00001000ff037424 */ /* 0x000fe200078e00ff */
[----:B------:R-:W3:Y:S01]  /*47d0*/  LDCU UR38, c[0x0][0x374] ;  /* 0x00006e80ff2677ac */ /* 0x000ee20008000800 */
[----:B------:R-:W3:Y:S01]  /*47e0*/  LDCU.64 UR26, c[0x0][0x990] ;  /* 0x00013200ff1a77ac */ /* 0x000ee20008000a00 */
[----:B------:R-:W1:Y:S01]  /*47f0*/  LDCU UR17, c[0x0][0xc0c] ;  /* 0x00018180ff1177ac */ /* 0x000e620008000800 */
[----:B--2---:R-:W-:Y:S01]  /*4800*/  UISETP.NE.U32.AND UP0, UPT, UR4, URZ, UPT ;  /* 0x000000ff0400728c */ /* 0x004fe2000bf05070 */
[----:B------:R-:W2:Y:S01]  /*4810*/  LDCU.128 UR32, c[0x0][0xa80] ;  /* 0x00015000ff2077ac */ /* 0x000ea20008000c00 */
[----:B------:R-:W2:Y:S01]  /*4820*/  LDCU UR57, c[0x0][0xc20] ;  /* 0x00018400ff3977ac */ /* 0x000ea20008000800 */
[----:B------:R-:W2:Y:S01]  /*4830*/  LDCU UR4, c[0x0][0xc30] ;  /* 0x00018600ff0477ac */ /* 0x000ea20008000800 */
[----:B------:R-:W2:Y:S01]  /*4840*/  LDCU.128 UR40, c[0x0][0xa90] ;  /* 0x00015200ff2877ac */ /* 0x000ea20008000c00 */
[----:B------:R-:W-:Y:S01]  /*4850*/  UMOV UR20, 0x400 ;  /* 0x0000040000147882 */ /* 0x000fe20000000000 */
[----:B----4-:R-:W-:-:S02]  /*4860*/  UIMAD.WIDE.U32 UR6, UR44, UR28, URZ ;  /* 0x0000001c2c0672a5 */ /* 0x010fc4000f8e00ff */
[----:B---3--:R-:W-:Y:S02]  /*4870*/  UIMAD.WIDE.U32 UR8, UR38, UR31, URZ ;  /* 0x0000001f260872a5 */ /* 0x008fe4000f8e00ff */
[----:B------:R-:W-:Y:S02]  /*4880*/  ULEA UR20, UR10, UR20, 0x18 ;  /* 0x000000140a147291 */ /* 0x000fe4000f8ec0ff */
[----:B------:R-:W-:Y:S02]  /*4890*/  UISETP.NE.AND.EX UP5, UPT, UR5, URZ, UPT, UP0 ;  /* 0x000000ff0500728c */ /* 0x000fe4000bfa5300 */
[----:B------:R-:W-:Y:S02]  /*48a0*/  UISETP.NE.U32.AND UP6, UPT, UR26, URZ, UPT ;  /* 0x000000ff1a00728c */ /* 0x000fe4000bfc5070 */
[----:B------:R-:W-:Y:S02]  /*48b0*/  UIADD3 UR48, UPT, UPT, UR20, 0x128, URZ ;  /* 0x0000012814307890 */ /* 0x000fe4000fffe0ff */
[----:B------:R-:W-:-:S02]  /*48c0*/  UIADD3 UR47, UPT, UPT, UR20, 0x168, URZ ;  /* 0x00000168142f7890 */ /* 0x000fc4000fffe0ff */
[----:B------:R-:W-:Y:S02]  /*48d0*/  UIADD3 UR37, UPT, UPT, UR20, 0x110, URZ ;  /* 0x0000011014257890 */ /* 0x000fe4000fffe0ff */
[----:B------:R-:W-:Y:S02]  /*48e0*/  UIADD3 UR36, UPT, UPT, UR20, 0x118, URZ ;  /* 0x0000011814247890 */ /* 0x000fe4000fffe0ff */
[----:B------:R-:W-:Y:S02]  /*48f0*/  UIADD3 UR25, UPT, UPT, UR20, 0x120, URZ ;  /* 0x0000012014197890 */ /* 0x000fe4000fffe0ff */
[----:B-1----:R-:W-:Y:S02]  /*4900*/  UISETP.NE.AND UP0, UPT, UR39, 0x1, UPT ;  /* 0x000000012700788c */ /* 0x002fe4000bf05270 */
[----:B------:R-:W-:Y:S02]  /*4910*/  UISETP.GE.AND UP2, UPT, UR39, 0x1, UPT ;  /* 0x000000012700788c */ /* 0x000fe4000bf46270 */
[----:B------:R-:W-:Y:S01]  /*4920*/  UISETP.NE.AND UP0, UPT, UR17, 0x1, UPT ;  /* 0x000000011100788c */ /* 0x000fe2000bf05270 */
[----:B------:R-:W-:Y:S01]  /*4930*/  UMOV UR55, UR7 ;  /* 0x0000000700377c82 */ /* 0x000fe20008000000 */
[----:B------:R-:W-:Y:S01]  /*4940*/  UMOV UR54, UR9 ;  /* 0x0000000900367c82 */ /* 0x000fe20008000000 */
[----:B------:R-:W-:-:S02]  /*4950*/  UISETP.NE.AND UP2, UPT, UR30, 0x1, UPT ;  /* 0x000000011e00788c */ /* 0x000fc4000bf45270 */
[----:B--2---:R-:W-:Y:S01]  /*4960*/  UISETP.NE.AND UP0, UPT, UR32, 0x1, UPT ;  /* 0x000000012000788c */ /* 0x004fe2000bf05270 */
[----:B------:R-:W1:Y:S01]  /*4970*/  LDCU UR58, c[0x0][0xaa0] ;  /* 0x00015400ff3a77ac */ /* 0x000e620008000800 */
[----:B------:R-:W-:Y:S01]  /*4980*/  UPLOP3.LUT UP4, UPT, UPT, UPT, UPT, 0x40, 0x4 ;  /* 0x000000000004789c */ /* 0x000fe20003f8e870 */
[----:B------:R-:W2:Y:S01]  /*4990*/  LDCU.64 UR18, c[0x0][0xc28] ;  /* 0x00018500ff1277ac */ /* 0x000ea20008000a00 */
[----:B------:R-:W-:Y:S02]  /*49a0*/  UISETP.NE.AND.EX UP6, UPT, UR27, URZ, UPT, UP6 ;  /* 0x000000ff1b00728c */ /* 0x000fe4000bfc5360 */
[----:B------:R-:W-:Y:S02]  /*49b0*/  UPRMT UR48, UR10, 0x654, UR48 ;  /* 0x000006540a307896 */ /* 0x000fe40008000030 */
[----:B------:R-:W-:Y:S02]  /*49c0*/  UPRMT UR47, URZ, 0x654, UR47 ;  /* 0x00000654ff2f7896 */ /* 0x000fe4000800002f */
[----:B------:R-:W-:-:S02]  /*49d0*/  UPRMT UR53, UR10, 0x654, UR37 ;  /* 0x000006540a357896 */ /* 0x000fc40008000025 */
[----:B------:R-:W-:Y:S02]  /*49e0*/  UPRMT UR50, UR10, 0x654, UR36 ;  /* 0x000006540a327896 */ /* 0x000fe40008000024 */
[----:B------:R-:W-:Y:S02]  /*49f0*/  UPRMT UR49, UR10, 0x654, UR25 ;  /* 0x000006540a317896 */ /* 0x000fe40008000019 */
[----:B------:R-:W-:Y:S02]  /*4a00*/  USHF.R.U32.HI UR55, URZ, UR29, UR55 ;  /* 0x0000001dff377299 */ /* 0x000fe40008011637 */
[----:B------:R-:W-:Y:S02]  /*4a10*/  USHF.R.U32.HI UR54, URZ, UR57, UR54 ;  /* 0x00000039ff367299 */ /* 0x000fe40008011636 */
[----:B------:R-:W-:Y:S02]  /*4a20*/  UISETP.NE.AND UP3, UPT, UR4, 0x1, UPT ;  /* 0x000000010400788c */ /* 0x000fe4000bf65270 */
[----:B------:R-:W-:-:S02]  /*4a30*/  UISETP.NE.AND UP2, UPT, UR35, 0x1, UPT ;  /* 0x000000012300788c */ /* 0x000fc4000bf45270 */
[----:B-12---:R-:W-:-:S11]  /*4a40*/  UISETP.NE.AND UP0, UPT, UR42, 0x1, UPT ;  /* 0x000000012a00788c */ /* 0x006fd6000bf05270 */
.L_x_84:
[----:B------:R-:W-:Y:S04]  /*4a50*/  SHF.L.U32 R2, R9, 0x1f, RZ ;  /* 0x0000001f09027819 */ /* 0x000fe800000006ff */
[----:B-1----:R-:W1:Y:S02]  /*4a60*/  SYNCS.PHASECHK.TRANS64.TRYWAIT P0, [UR20+0x160], R2 ;  /* 0x00016002ff0075a7 */ /* 0x002e640008001114 */
[----:B-1----:R-:W-:Y:S05]  /*4a70*/  @!P0 BRA `(.L_x_74) ;  /* 0x0000005000948947 */ /* 0x002fea0003800000 */
.L_x_187:
[----:B------:R-:W2:Y:S01]  /*4a80*/  LDS.128 R4, [UR20+0x1a0] ;  /* 0x0001a014ff047984 */ /* 0x000ea20008000c00 */
[----:B------:R-:W-:Y:S01]  /*4a90*/  UISETP.GE.AND UP0, UPT, UR39, 0x1, UPT ;  /* 0x000000012700788c */ /* 0x000fe2000bf06270 */
[----:B------:R-:W-:Y:S01]  /*4aa0*/  @!PT LDS RZ, [RZ] ;  /* 0x00000000fffff984 */ /* 0x000fe20000000800 */
[----:B------:R-:W-:Y:S01]  /*4ab0*/  @!PT LDS RZ, [RZ] ;  /* 0x00000000fffff984 */ /* 0x000fe20000000800 */
[----:B------:R-:W-:Y:S01]  /*4ac0*/  @!PT LDS RZ, [RZ] ;  /* 0x00000000fffff984 */ /* 0x000fe20000000800 */
[----:B------:R-:W-:Y:S01]  /*4ad0*/  @!PT LDS RZ, [RZ] ;  /* 0x00000000fffff984 */ /* 0x000fe20000000800 */
[----:B------:R3:W-:Y:S06]  /*4ae0*/  MEMBAR.ALL.CTA ;  /* 0x0000000000007992 */ /* 0x0007ec0000008000 */
[----:B---3--:R-:W3:Y:S02]  /*4af0*/  FENCE.VIEW.ASYNC.S ;  /* 0x00000000000073c6 */ /* 0x008ee40000000000 */
[----:B---3--:R-:W-:Y:S01]  /*4b00*/  SYNCS.ARRIVE.TRANS64.RED.A1T0 RZ, [UR47], RZ ;  /* 0x000000ffffff79a7 */ /* 0x008fe2000810042f */
[----:B--2---:R-:W-:Y:S11]  /*4b10*/  LOP3.LUT P0, RZ, R6, 0x1, RZ, 0xc0, !PT ;  /* 0x0000000106ff7812 */ /* 0x004ff6000780c0ff */
[----:B------:R-:W-:Y:S02]  /*4b20*/  @!UPT UIADD3 URZ, UPT, UPT, URZ, URZ, URZ ;  /* 0x000000fffffff290 */ /* 0x000fe4000fffe0ff */
[----:B------:R-:W-:Y:S01]  /*4b30*/  VOTEU.ANY UP2, P0 ;  /* 0x0000000000ff7886 */ /* 0x000fe20000040100 */
[----:B------:R-:W-:Y:S11]  /*4b40*/  PLOP3.LUT P0, PT, PT, PT, UP2, 0x80, 0x8 ;  /* 0x000000000008781c */ /* 0x000ff60003f0f028 */
[----:B------:R-:W-:Y:S02]  /*4b50*/  @!UPT UIADD3 URZ, UPT, UPT, URZ, URZ, URZ ;  /* 0x000000fffffff290 */ /* 0x000fe4000fffe0ff */
[----:B-1----:R-:W-:Y:S02]  /*4b60*/  @P0 MOV R2, R4 ;  /* 0x0000000400020202 */ /* 0x002fe40000000f00 */
[----:B------:R-:W-:Y:S02]  /*4b70*/  @P0 LOP3.LUT R0, R5, 0xffff, RZ, 0xc0, !PT ;  /* 0x0000ffff05000812 */ /* 0x000fe400078ec0ff */
[----:B------:R-:W-:Y:S02]  /*4b80*/  @P0 R2UR UR5, R2 ;  /* 0x00000000020502ca */ /* 0x000fe400000e0000 */
[----:B------:R-:W-:Y:S11]  /*4b90*/  @P0 R2UR UR4, R0 ;  /* 0x00000000000402ca */ /* 0x000ff600000e0000 */
[----:B------:R-:W-:Y:S02]  /*4ba0*/  @UP2 UMOV UR16, UR5 ;  /* 0x0000000500102c82 */ /* 0x000fe40008000000 */
[----:B------:R-:W-:Y:S01]  /*4bb0*/  @UP2 UMOV UR15, UR4 ;  /* 0x00000004000f2c82 */ /* 0x000fe20008000000 */
[----:B------:R-:W-:Y:S05]  /*4bc0*/  BRA.U !UP0, `(.L_x_75) ;  /* 0x0000000108c07547 */ /* 0x000fea000b800000 */
[----:B------:R-:W-:Y:S02]  /*4bd0*/  UIMAD.WIDE.U32 UR8, UR15, UR31, URZ ;  /* 0x0000001f0f0872a5 */ /* 0x000fe4000f8e00ff */
[----:B------:R-:W-:Y:S02]  /*4be0*/  UP2UR UR14, UPR, URZ, 0x4 ;  /* 0x00000004ff0e7883 */ /* 0x000fe40008000000 */
[----:B------:R-:W-:Y:S02]  /*4bf0*/  UISETP.NE.AND UP2, UPT, UR30, 0x1, UPT ;  /* 0x000000011e00788c */ /* 0x000fe4000bf45270 */
[----:B------:R-:W-:Y:S02]  /*4c00*/  UIMAD.WIDE.U32 UR10, UR16, UR28, URZ ;  /* 0x0000001c100a72a5 */ /* 0x000fe4000f8e00ff */
[----:B------:R-:W-:Y:S02]  /*4c10*/  USEL UR4, UR38, UR54, !UP2 ;  /* 0x0000003626047287 */ /* 0x000fe4000d000000 */
[----:B------:R-:W-:Y:S02]  /*4c20*/  UISETP.NE.AND UP0, UPT, UR17, 0x1, UPT ;  /* 0x000000011100788c */ /* 0x000fe4000bf05270 */
[----:B------:R-:W-:Y:S02]  /*4c30*/  UP2UR UR21, UPR, URZ, 0x2 ;  /* 0x00000002ff157883 */ /* 0x000fe40008000000 */
[----:B------:R-:W-:Y:S02]  /*4c40*/  UISETP.NE.AND UP1, UPT, UR39, 0x1, UPT ;  /* 0x000000012700788c */ /* 0x000fe4000bf25270 */
[----:B------:R-:W-:Y:S02]  /*4c50*/  UIMAD.WIDE.U32 UR12, UR4, UR18, URZ ;  /* 0x00000012040c72a5 */ /* 0x000fe4000f8e00ff */
[----:B------:R-:W-:Y:S01]  /*4c60*/  USEL UR7, UR44, UR55, !UP0 ;  /* 0x000000372c077287 */ /* 0x000fe2000c000000 */
[----:B------:R-:W-:Y:S02]  /*4c70*/  UMOV UR5, UR9 ;  /* 0x0000000900057c82 */ /* 0x000fe40008000000 */
[----:B------:R-:W-:Y:S02]  /*4c80*/  USHF.R.U32.HI UR6, URZ, UR57, UR5 ;  /* 0x00000039ff067299 */ /* 0x000fe40008011605 */
[----:B------:R-:W-:Y:S02]  /*4c90*/  UIMAD.WIDE.U32 UR22, UR7, UR18, URZ ;  /* 0x00000012071672a5 */ /* 0x000fe4000f8e00ff */
[----:B------:R-:W-:Y:S02]  /*4ca0*/  USEL UR6, UR15, UR6, !UP2 ;  /* 0x000000060f067287 */ /* 0x000fe4000d000000 */
[----:B------:R-:W-:Y:S01]  /*4cb0*/  UISETP.NE.AND UP2, UPT, UR14, URZ, UPT ;  /* 0x000000ff0e00728c */ /* 0x000fe2000bf45270 */
[----:B------:R-:W-:Y:S01]  /*4cc0*/  UMOV UR5, UR11 ;  /* 0x0000000b00057c82 */ /* 0x000fe20008000000 */
[----:B------:R-:W-:Y:S02]  /*4cd0*/  UIMAD.WIDE.U32 UR10, UR6, UR18, URZ ;  /* 0x00000012060a72a5 */ /* 0x000fe4000f8e00ff */
[----:B------:R-:W-:Y:S03]  /*4ce0*/  USHF.R.U32.HI UR8, URZ, UR29, UR5 ;  /* 0x0000001dff087299 */ /* 0x000fe60008011605 */
[----:B------:R-:W-:Y:S02]  /*4cf0*/  UMOV UR5, UR13 ;  /* 0x0000000d00057c82 */ /* 0x000fe40008000000 */
[----:B------:R-:W-:Y:S03]  /*4d00*/  @UP1 USHF.R.U32.HI UR4, URZ, UR19, UR5 ;  /* 0x00000013ff041299 */ /* 0x000fe60008011605 */
[----:B------:R-:W-:Y:S01]  /*4d10*/  UMOV UR5, UR23 ;  /* 0x0000001700057c82 */ /* 0x000fe20008000000 */
[----:B------:R-:W-:Y:S02]  /*4d20*/  UIMAD UR4, UR39, UR4, URZ ;  /* 0x00000004270472a4 */ /* 0x000fe4000f8e02ff */
[----:B------:R-:W-:Y:S02]  /*4d30*/  @UP1 USHF.R.U32.HI UR7, URZ, UR19, UR5 ;  /* 0x00000013ff071299 */ /* 0x000fe40008011605 */
[----:B------:R-:W-:Y:S02]  /*4d40*/  USEL UR5, UR16, UR8, !UP0 ;  /* 0x0000000810057287 */ /* 0x000fe4000c000000 */
[----:B------:R-:W-:Y:S02]  /*4d50*/  UIMAD UR8, UR39, UR7, URZ ;  /* 0x00000007270872a4 */ /* 0x000fe4000f8e02ff */
[----:B------:R-:W-:Y:S03]  /*4d60*/  UISETP.GE.AND UP0, UPT, UR6, UR4, UPT ;  /* 0x000000040600728c */ /* 0x000fe6000bf06270 */
[----:B------:R-:W-:Y:S01]  /*4d70*/  UMOV UR4, UR11 ;  /* 0x0000000b00047c82 */ /* 0x000fe20008000000 */
[----:B------:R-:W-:Y:S02]  /*4d80*/  UISETP.GE.OR UP0, UPT, UR5, UR8, UP0 ;  /* 0x000000080500728c */ /* 0x000fe40008706670 */
[----:B------:R-:W-:Y:S02]  /*4d90*/  USHF.R.U32.HI UR4, URZ, UR19, UR4 ;  /* 0x00000013ff047299 */ /* 0x000fe40008011604 */
[----:B------:R-:W-:Y:S02]  /*4da0*/  UIMAD.WIDE.U32 UR8, UR5, UR18, URZ ;  /* 0x00000012050872a5 */ /* 0x000fe4000f8e00ff */
[----:B------:R-:W-:Y:S04]  /*4db0*/  USEL UR10, UR6, UR4, !UP1 ;  /* 0x00000004060a7287 */ /* 0x000fe8000c800000 */
[----:B------:R-:W-:Y:S01]  /*4dc0*/  UIADD3 UR11, UPT, UPT, -UR10, URZ, URZ ;  /* 0x000000ff0a0b7290 */ /* 0x000fe2000fffe1ff */
[----:B------:R-:W-:Y:S02]  /*4dd0*/  @!UP0 UMOV UR4, UR9 ;  /* 0x0000000900048c82 */ /* 0x000fe40008000000 */
[----:B------:R-:W-:Y:S02]  /*4de0*/  @!UP0 USHF.R.U32.HI UR4, URZ, UR19, UR4 ;  /* 0x00000013ff048299 */ /* 0x000fe40008011604 */
[----:B------:R-:W-:Y:S02]  /*4df0*/  UIMAD UR8, UR39, UR11, UR6 ;  /* 0x0000000b270872a4 */ /* 0x000fe4000f8e0206 */
[----:B------:R-:W-:Y:S02]  /*4e00*/  @!UP0 USEL UR4, UR5, UR4, !UP1 ;  /* 0x0000000405048287 */ /* 0x000fe4000c800000 */
[----:B------:R-:W-:Y:S02]  /*4e10*/  UISETP.NE.AND UP1, UPT, UR21, URZ, UPT ;  /* 0x000000ff1500728c */ /* 0x000fe4000bf25270 */
[----:B------:R-:W-:Y:S02]  /*4e20*/  @!UP0 UIMAD UR8, UR7, UR8, UR4 ;  /* 0x00000008070882a4 */ /* 0x000fe4000f8e0204 */
[----:B------:R-:W-:Y:S02]  /*4e30*/  @!UP0 UIADD3 UR9, UPT, UPT, UR10, -UR4, URZ ;  /* 0x800000040a098290 */ /* 0x000fe4000fffe0ff */
[----:B------:R-:W-:Y:S02]  /*4e40*/  UIADD3 UR4, UPT, UPT, -UR5, URZ, URZ ;  /* 0x000000ff05047290 */ /* 0x000fe4000fffe1ff */
[----:B------:R-:W-:Y:S02]  /*4e50*/  UIADD3 UR7, UPT, UPT, -UR6, URZ, URZ ;  /* 0x000000ff06077290 */ /* 0x000fe4000fffe1ff */
[----:B------:R-:W-:Y:S02]  /*4e60*/  @!UP0 UIMAD UR6, UR9, UR39, UR5 ;  /* 0x00000027090682a4 */ /* 0x000fe4000f8e0205 */
[----:B------:R-:W-:Y:S02]  /*4e70*/  UIMAD UR16, UR17, UR4, UR16 ;  /* 0x00000004111072a4 */ /* 0x000fe4000f8e0210 */
[----:B------:R-:W-:Y:S01]  /*4e80*/  UIMAD UR15, UR30, UR7, UR15 ;  /* 0x000000071e0f72a4 */ /* 0x000fe2000f8e020f */
[----:B------:R-:W-:Y:S02]  /*4e90*/  @!UP0 UMOV UR5, UR8 ;  /* 0x0000000800058c82 */ /* 0x000fe40008000000 */
[----:B------:R-:W-:Y:S02]  /*4ea0*/  UIMAD UR16, UR5, UR17, UR16 ;  /* 0x00000011051072a4 */ /* 0x000fe4000f8e0210 */
[----:B------:R-:W-:Y:S11]  /*4eb0*/  UIMAD UR15, UR6, UR30, UR15 ;  /* 0x0000001e060f72a4 */ /* 0x000ff6000f8e020f */
[----:B------:R-:W-:Y:S01]  /*4ec0*/  @!UPT UIADD3 URZ, UPT, UPT, URZ, URZ, URZ ;  /* 0x000000fffffff290 */ /* 0x000fe2000fffe0ff */
.L_x_75:
[----:B------:R-:W1:Y:S01]  /*4ed0*/  @!UP3 LDCU.128 UR8, c[0x0][0xc10] ;  /* 0x00018200ff08b7ac */ /* 0x000e620008000c00 */
[----:B------:R-:W-:Y:S02]  /*4ee0*/  ISETP.NE.U32.AND P1, PT, RZ, UR26, PT ;  /* 0x0000001aff007c0c */ /* 0x000fe4000bf25070 */
[----:B------:R-:W-:Y:S02]  /*4ef0*/  SHF.L.U32 R8, R10, 0x1f, RZ ;  /* 0x0000001f0a087819 */ /* 0x000fe400000006ff */
[----:B------:R-:W-:Y:S01]  /*4f00*/  ISETP.NE.AND.EX P1, PT, RZ, UR27, PT, P1 ;  /* 0x0000001bff007c0c */ /* 0x000fe2000bf25310 */
[----:B------:R-:W2:Y:S01]  /*4f10*/  @!UP3 LDCU UR5, c[0x0][0xc0c] ;  /* 0x00018180ff05b7ac */ /* 0x000ea20008000800 */
[----:B-1----:R-:W-:Y:S07]  /*4f20*/  UIMAD.WIDE.U32 UR6, UR16, UR8, URZ ;  /* 0x00000008100672a5 */ /* 0x002fee000f8e00ff */
[----:B------:R-:W-:Y:S01]  /*4f30*/  @!UP3 UMOV UR4, UR7 ;  /* 0x000000070004bc82 */ /* 0x000fe20008000000 */
[----:B--2---:R-:W-:Y:S02]  /*4f40*/  @!UP3 UISETP.NE.AND UP0, UPT, UR5, 0x1, UPT ;  /* 0x000000010500b88c */ /* 0x004fe4000bf05270 */
[----:B------:R-:W-:Y:S02]  /*4f50*/  @!UP3 USHF.R.U32.HI UR4, URZ, UR9, UR4 ;  /* 0x00000009ff04b299 */ /* 0x000fe40008011604 */
[----:B------:R-:W-:Y:S02]  /*4f60*/  UIMAD.WIDE.U32 UR6, UR15, UR11, URZ ;  /* 0x0000000b0f0672a5 */ /* 0x000fe4000f8e00ff */
[----:B------:R-:W-:Y:S02]  /*4f70*/  @!UP3 USEL UR8, UR16, UR4, !UP0 ;  /* 0x000000041008b287 */ /* 0x000fe4000c000000 */
[----:B------:R-:W-:Y:S03]  /*4f80*/  @!UP3 UISETP.NE.AND UP0, UPT, UR10, 0x1, UPT ;  /* 0x000000010a00b88c */ /* 0x000fe6000bf05270 */
[----:B------:R-:W-:Y:S01]  /*4f90*/  @!UP3 UMOV UR6, UR7 ;  /* 0x000000070006bc82 */ /* 0x000fe20008000000 */
[----:B------:R-:W-:Y:S01]  /*4fa0*/  USHF.L.U32 UR7, UR24, 0x7, URZ ;  /* 0x0000000718077899 */ /* 0x000fe200080006ff */
[----:B------:R-:W1:Y:S02]  /*4fb0*/  @!UP3 LDCU UR4, c[0x0][0xc20] ;  /* 0x00018400ff04b7ac */ /* 0x000e640008000800 */
[----:B-1----:R-:W-:Y:S04]  /*4fc0*/  @!UP3 USHF.R.U32.HI UR6, URZ, UR4, UR6 ;  /* 0x00000004ff06b299 */ /* 0x002fe80008011606 */
[----:B------:R-:W-:Y:S04]  /*4fd0*/  @!UP3 USEL UR6, UR15, UR6, !UP0 ;  /* 0x000000060f06b287 */ /* 0x000fe8000c000000 */
[----:B------:R-:W-:Y:S02]  /*4fe0*/  @!UP3 UIADD3 UR4, UPT, UPT, -UR8, UR6, URZ ;  /* 0x000000060804b290 */ /* 0x000fe4000fffe1ff */
[----:B------:R-:W-:Y:S02]  /*4ff0*/  @!UP3 UIADD3 UR6, UPT, UPT, UR8, -UR6, URZ ;  /* 0x800000060806b290 */ /* 0x000fe4000fffe0ff */
[----:B------:R-:W-:Y:S02]  /*5000*/  @!UP3 UIMAD UR16, UR4, UR5, UR16 ;  /* 0x000000050410b2a4 */ /* 0x000fe4000f8e0210 */
[----:B------:R-:W-:Y:S01]  /*5010*/  @!UP3 UIMAD UR15, UR6, UR10, UR15 ;  /* 0x0000000a060fb2a4 */ /* 0x000fe2000f8e020f */
[----:B------:R-:W-:Y:S11]  /*5020*/  BRA.U UP4, `(.L_x_76) ;  /* 0x0000000104107547 */ /* 0x000ff6000b800000 */
[----:B------:R-:W-:Y:S04]  /*5030*/  MOV R2, UR56 ;  /* 0x0000003800027c02 */ /* 0x000fe80008000f00 */
[----:B------:R-:W-:Y:S04]  /*5040*/  SHF.L.U32 R2, R2, 0x1f, RZ ;  /* 0x0000001f02027819 */ /* 0x000fe800000006ff */
[----:B------:R-:W1:Y:S02]  /*5050*/  SYNCS.PHASECHK.TRANS64.TRYWAIT P2, [UR20+0x158], R2 ;  /* 0x00015802ff0075a7 */ /* 0x000e640008041114 */
[----:B-1----:R-:W-:Y:S05]  /*5060*/  @!P2 BRA `(.L_x_77) ;  /* 0x0000004c0030a947 */ /* 0x002fea0003800000 */
.L_x_76:
[----:B------:R-:W-:Y:S05]  /*5070*/  BRA.U !UP6, `(.L_x_78) ;  /* 0x000000010e387547 */ /* 0x000fea000b800000 */
[----:B------:R-:W-:Y:S01]  /*5080*/  UPLOP3.LUT UP1, UPT, UPT, UPT, UP5, 0x80, 0x8 ;  /* 0x000000000008789c */ /* 0x000fe20003f2f050 */
[----:B-1----:R-:W-:Y:S01]  /*5090*/  HFMA2 R0, -RZ, RZ, 0, 5.9604644775390625e-08 ;  /* 0x00000001ff007431 */ /* 0x002fe200000001ff */
[----:B------:R-:W1:Y:S01]  /*50a0*/  LDCU.64 UR8, c[0x0][0x358] ;  /* 0x00006b00ff0877ac */ /* 0x000e620008000a00 */
[----:B------:R-:W-:Y:S03]  /*50b0*/  IMAD.MOV.U32 R51, RZ, RZ, 0x1 ;  /* 0x00000001ff337424 */ /* 0x000fe600078e00ff */
[----:B------:R-:W-:Y:S05]  /*50c0*/  PLOP3.LUT P2, PT, PT, PT, UP1, 0x80, 0x8 ;  /* 0x000000000008781c */ /* 0x000fea0003f4f018 */
[----:B------:R-:W2:Y:S01]  /*50d0*/  @UP1 LDCU.64 UR4, c[0x0][0x988] ;  /* 0x00013100ff0417ac */ /* 0x000ea20008000a00 */
[----:B------:R-:W-:Y:S07]  /*50e0*/  @UP1 UIMAD UR6, UR52, UR26, URZ ;  /* 0x0000001a340612a4 */ /* 0x000fee000f8e02ff */
[----:B------:R-:W-:Y:S01]  /*50f0*/  @!P2 PRMT R51, R0, 0x7610, R51 ;  /* 0x000076100033a816 */ /* 0x000fe20000000033 */
[----:B--2---:R-:W-:Y:S06]  /*5100*/  @UP1 UIMAD.WIDE UR4, UR6, 0x4, UR4 ;  /* 0x00000004060418a5 */ /* 0x004fec000f8e0204 */
[----:B------:R-:W-:Y:S01]  /*5110*/  IMAD.U32 R14, RZ, RZ, UR4 ;  /* 0x00000004ff0e7e24 */ /* 0x000fe2000f8e00ff */
[----:B------:R-:W-:Y:S04]  /*5120*/  MOV R15, UR5 ;  /* 0x00000005000f7c02 */ /* 0x000fe80008000f00 */
[----:B------:R-:W2:Y:S01]  /*5130*/  @!UP1 LDCU UR4, c[0x0][0x980] ;  /* 0x00013000ff0497ac */ /* 0x000ea20008000800 */
[----:B-1---5:R3:W5:Y:S02]  /*5140*/  @P2 LDG.E R27, desc[UR8][R14.64] ;  /* 0x000000080e1b2981 */ /* 0x022764000c1e1900 */
[----:B--23--:R-:W-:Y:S07]  /*5150*/  @!P2 IMAD.U32 R27, RZ, RZ, UR4 ;  /* 0x00000004ff1bae24 */ /* 0x00cfee000f8e00ff */
.L_x_78:
[----:B-----5:R-:W-:Y:S01]  /*5160*/  @!P1 FSETP.EQ.AND P3, PT, R27, RZ, PT ;  /* 0x000000ff1b00920b */ /* 0x020fe20003f62000 */
[----:B------:R-:W-:Y:S01]  /*5170*/  @!UPT UIADD3 URZ, UPT, UPT, URZ, URZ, URZ ;  /* 0x000000fffffff290 */ /* 0x000fe2000fffe0ff */
[----:B------:R-:W-:Y:S11]  /*5180*/  @!P1 BRA `(.L_x_79) ;  /* 0x0000000000149947 */ /* 0x000ff60003800000 */
[----:B------:R-:W-:Y:S02]  /*5190*/  LOP3.LUT P1, RZ, R51, 0xff, RZ, 0xc0, !PT ;  /* 0x000000ff33ff7812 */ /* 0x000fe4000782c0ff */
[----:B------:R-:W-:Y:S04]  /*51a0*/  PLOP3.LUT P3, PT, PT, PT, UP1, 0x80, 0x8 ;  /* 0x000000000008781c */ /* 0x000fe80003f6f018 */
[----:B------:R-:W-:Y:S07]  /*51b0*/  PLOP3.LUT P3, PT, P3, PT, PT, 0x8, 0x80 ;  /* 0x000000000080781c */ /* 0x000fee0001f6e170 */
[----:B------:R-:W-:Y:S11]  /*51c0*/  @P1 FSETP.EQ.AND P3, PT, R27, RZ, PT ;  /* 0x000000ff1b00120b */ /* 0x000ff60003f62000 */
[----:B------:R-:W-:Y:S02]  /*51d0*/  @!UPT UIADD3 URZ, UPT, UPT, URZ, URZ, URZ ;  /* 0x000000fffffff290 */ /* 0x000fe4000fffe0ff */
.L_x_79:
[----:B------:R-:W-:Y:S01]  /*51e0*/  USHF.L.U32 UR11, UR51, 0x6, URZ ;  /* 0x00000006330b7899 */ /* 0x000fe200080006ff */
[----:B------:R-:W2:Y:S01]  /*51f0*/  SYNCS.PHASECHK.TRANS64.TRYWAIT P1, [UR20+0x130], R8 ;  /* 0x00013008ff0075a7 */ /* 0x000ea20008021114 */
[----:B------:R-:W-:Y:S02]  /*5200*/  UISETP.NE.AND UP0, UPT, UR32, 0x1, UPT ;  /* 0x000000012000788c */ /* 0x000fe4000bf05270 */
[----:B------:R-:W-:Y:S01]  /*5210*/  UIMAD.WIDE.U32 UR4, UR11, UR33, URZ ;  /* 0x000000210b0472a5 */ /* 0x000fe2000f8e00ff */
[----:B------:R-:W-:Y:S04]  /*5220*/  ELECT P2, URZ, PT ;  /* 0x0000000000ff782f */ /* 0x000fe80003840000 */
[----:B------:R-:W-:Y:S02]  /*5230*/  PLOP3.LUT P2, PT, P3, P2, PT, 0xf2, 0x2f ;  /* 0x00000000002f781c */ /* 0x000fe40001f45e72 */
[----:B------:R-:W-:Y:S02]  /*5240*/  UMOV UR4, UR5 ;  /* 0x0000000500047c82 */ /* 0x000fe40008000000 */
[----:B------:R-:W-:Y:S04]  /*5250*/  USHF.R.U32.HI UR4, URZ, UR34, UR4 ;  /* 0x00000022ff047299 */ /* 0x000fe80008011604 */
[----:B------:R-:W-:Y:S02]  /*5260*/  USEL UR12, UR11, UR4, !UP0 ;  /* 0x000000040b0c7287 */ /* 0x000fe4000c000000 */
[----:B------:R-:W-:Y:S02]  /*5270*/  UISETP.NE.AND UP0, UPT, UR35, 0x1, UPT ;  /* 0x000000012300788c */ /* 0x000fe4000bf05270 */
[----:B------:R-:W-:Y:S02]  /*5280*/  UIMAD.WIDE.U32 UR4, UR12, UR40, URZ ;  /* 0x000000280c0472a5 */ /* 0x000fe4000f8e00ff */
[----:B------:R-:W-:Y:S01]  /*5290*/  UIADD3 UR6, UPT, UPT, -UR12, URZ, URZ ;  /* 0x000000ff0c067290 */ /* 0x000fe2000fffe1ff */
[----:B-1----:R-:W-:Y:S03]  /*52a0*/  @!P2 IMAD.MOV.U32 R0, RZ, 0x20, RZ ;  /* 0x00000020ff00a824 */ /* 0x002fe600078e00ff */
[----:B------:R-:W-:Y:S01]  /*52b0*/  UIMAD UR11, UR32, UR6, UR11 ;  /* 0x00000006200b72a4 */ /* 0x000fe2000f8e020b */
[----:B------:R-:W-:Y:S01]  /*52c0*/  @!P2 IMAD.MOV.U32 R0, RZ, 0x400, R0 ;  /* 0x00000400ff00a824 */ /* 0x000fe200078e0000 */
[----:B------:R-:W-:Y:S02]  /*52d0*/  UMOV UR4, UR5 ;  /* 0x0000000500047c82 */ /* 0x000fe40008000000 */
[----:B------:R-:W-:Y:S04]  /*52e0*/  USHF.R.U32.HI UR4, URZ, UR41, UR4 ;  /* 0x00000029ff047299 */ /* 0x000fe80008011604 */
[----:B------:R-:W-:Y:S02]  /*52f0*/  USEL UR13, UR12, UR4, !UP0 ;  /* 0x000000040c0d7287 */ /* 0x000fe4000c000000 */
[----:B------:R-:W-:Y:S02]  /*5300*/  UISETP.NE.AND UP0, UPT, UR42, 0x1, UPT ;  /* 0x000000012a00788c */ /* 0x000fe4000bf05270 */
[----:B------:R-:W-:Y:S07]  /*5310*/  UIMAD.WIDE.U32 UR4, UR13, UR43, URZ ;  /* 0x0000002b0d0472a5 */ /* 0x000fee000f8e00ff */
[----:B------:R-:W-:Y:S02]  /*5320*/  UMOV UR4, UR5 ;  /* 0x0000000500047c82 */ /* 0x000fe40008000000 */
[----:B------:R-:W-:Y:S04]  /*5330*/  USHF.R.U32.HI UR4, URZ, UR58, UR4 ;  /* 0x0000003aff047299 */ /* 0x000fe80008011604 */
[----:B------:R-:W-:Y:S02]  /*5340*/  USEL UR14, UR13, UR4, !UP0 ;  /* 0x000000040d0e7287 */ /* 0x000fe4000c000000 */
[----:B------:R-:W-:Y:S02]  /*5350*/  UIADD3 UR4, UPT, UPT, -UR13, URZ, URZ ;  /* 0x000000ff0d047290 */ /* 0x000fe4000fffe1ff */
[----:B------:R-:W-:Y:S02]  /*5360*/  UIADD3 UR5, UPT, UPT, -UR14, URZ, URZ ;  /* 0x000000ff0e057290 */ /* 0x000fe4000fffe1ff */
[----:B------:R-:W-:Y:S02]  /*5370*/  UIMAD UR12, UR35, UR4, UR12 ;  /* 0x00000004230c72a4 */ /* 0x000fe4000f8e020c */
[----:B------:R-:W-:Y:S01]  /*5380*/  UIMAD UR13, UR42, UR5, UR13 ;  /* 0x000000052a0d72a4 */ /* 0x000fe2000f8e020d */
[----:B--2---:R-:W-:Y:S11]  /*5390*/  @!P1 BRA `(.L_x_80) ;  /* 0x00000048007c9947 */ /* 0x004ff60003800000 */
.L_x_190:
[----:B------:R-:W-:Y:S01]  /*53a0*/  @!P2 R2UR UR4, R0 ;  /* 0x000000000004a2ca */ /* 0x000fe200000e0000 */
[----:B------:R-:W-:Y:S01]  /*53b0*/  VOTEU.ALL UP0, P2 ;  /* 0x0000000000ff7886 */ /* 0x000fe20001000000 */
[----:B-1----:R-:W-:Y:S04]  /*53c0*/  @!P2 IADD3 R2, P1, PT, R12, 0x680, RZ ;  /* 0x000006800c02a810 */ /* 0x002fe80007f3e0ff */
[----:B------:R-:W-:Y:S01]  /*53d0*/  @!P2 R2UR UR5, R2 ;  /* 0x000000000205a2ca */ /* 0x000fe200000e0000 */
[----:B------:R-:W-:Y:S01]  /*53e0*/  @!P2 IMAD.X R0, RZ, RZ, R13, P1 ;  /* 0x000000ffff00a224 */ /* 0x000fe200008e060d */
[----:B------:R-:W-:Y:S05]  /*53f0*/  @!UP0 UIADD3 UR8, UPT, UPT, UR20, 0x200, URZ ;  /* 0x0000020014088890 */ /* 0x000fea000fffe0ff */
[----:B------:R-:W-:Y:S01]  /*5400*/  @!UP0 UPRMT UR6, UR4, 0x5410, URZ ;  /* 0x0000541004068896 */ /* 0x000fe200080000ff */
[----:B------:R-:W-:Y:S01]  /*5410*/  @!P2 R2UR UR4, R0 ;  /* 0x000000000004a2ca */ /* 0x000fe200000e0000 */
[----:B------:R-:W-:Y:S01]  /*5420*/  VOTEU.ALL UP0, P2 ;  /* 0x0000000000ff7886 */ /* 0x000fe20001000000 */
[----:B------:R-:W-:Y:S03]  /*5430*/  @!P2 IMAD.MOV.U32 R0, RZ, RZ, 0x1000 ;  /* 0x00001000ff00a424 */ /* 0x000fe600078e00ff */
[----:B------:R-:W-:Y:S01]  /*5440*/  IMAD.U32 R14, RZ, RZ, UR5 ;  /* 0x00000005ff0e7e24 */ /* 0x000fe2000f8e00ff */
[----:B------:R-:W-:Y:S01]  /*5450*/  @!UP0 UMOV UR9, UR37 ;  /* 0x0000002500098c82 */ /* 0x000fe20008000000 */
[----:B------:R-:W-:Y:S06]  /*5460*/  @!UP0 UMOV UR10, UR7 ;  /* 0x00000007000a8c82 */ /* 0x000fec0008000000 */
[----:B------:R-:W-:Y:S01]  /*5470*/  IMAD.U32 R15, RZ, RZ, UR4 ;  /* 0x00000004ff0f7e24 */ /* 0x000fe2000f8e00ff */
[----:B------:R-:W-:Y:S04]  /*5480*/  @!P2 R2UR UR4, R14 ;  /* 0x000000000e04a2ca */ /* 0x000fe800000e0000 */
[----:B------:R-:W-:Y:S11]  /*5490*/  @!P2 R2UR UR5, R15 ;  /* 0x000000000f05a2ca */ /* 0x000ff600000e0000 */
[----:B------:R-:W-:Y:S02]  /*54a0*/  @!UPT UIADD3 URZ, UPT, UPT, URZ, URZ, URZ ;  /* 0x000000fffffff290 */ /* 0x000fe4000fffe0ff */
[----:B------:R1:W-:Y:S01]  /*54b0*/  @!UP0 UTMALDG.5D.IM2COL [UR8], [UR4], UR6 ;  /* 0x00000008040083b4 */ /* 0x0003e20008060006 */
[----:B------:R2:W-:Y:S01]  /*54c0*/  @!P2 SYNCS.ARRIVE.TRANS64.RED.A0TR RZ, [UR20+0x110], R0 ;  /* 0x00011000ffffa9a7 */ /* 0x0005e20008300414 */
[----:B------:R-:W-:Y:S01]  /*54d0*/  SYNCS.ARRIVE.TRANS64.RED.A1T0 RZ, [UR53], RZ ;  /* 0x000000ffffff79a7 */ /* 0x000fe20008100435 */
[----:B--2---:R-:W-:Y:S01]  /*54e0*/  @!P2 IMAD.MOV.U32 R0, RZ, 0x20, RZ ;  /* 0x00000020ff00a824 */ /* 0x004fe200078e00ff */
[----:B------:R-:W2:Y:S03]  /*54f0*/  SYNCS.PHASECHK.TRANS64.TRYWAIT P1, [UR20+0x138], R8 ;  /* 0x00013808ff0075a7 */ /* 0x000ea60008021114 */
[----:B------:R-:W-:Y:S01]  /*5500*/  @!P2 IMAD.MOV.U32 R0, RZ, 0x400, R0 ;  /* 0x00000400ff00a824 */ /* 0x000fe200078e0000 */
[----:B-12---:R-:W-:Y:S06]  /*5510*/  @!P1 BRA `(.L_x_81) ;  /* 0x0000004800349947 */ /* 0x006fec0003800000 */
.L_x_192:
[----:B------:R-:W-:Y:S01]  /*5520*/  @!P2 R2UR UR4, R0 ;  /* 0x000000000004a2ca */ /* 0x000fe200000e0000 */
[----:B------:R-:W-:Y:S01]  /*5530*/  VOTEU.ALL UP0, P2 ;  /* 0x0000000000ff7886 */ /* 0x000fe20001000000 */
[----:B-1----:R-:W-:Y:S04]  /*5540*/  @!P2 IADD3 R2, P1, PT, R12, 0x680, RZ ;  /* 0x000006800c02a810 */ /* 0x002fe80007f3e0ff */
[----:B------:R-:W-:Y:S01]  /*5550*/  @!P2 R2UR UR5, R2 ;  /* 0x000000000205a2ca */ /* 0x000fe200000e0000 */
[----:B------:R-:W-:Y:S01]  /*5560*/  @!P2 IMAD.X R0, RZ, RZ, R13, P1 ;  /* 0x000000ffff00a224 */ /* 0x000fe200008e060d */
[----:B------:R-:W-:Y:S02]  /*5570*/  @!UP0 UIADD3 UR10, UPT, UPT, UR7, 0x20, URZ ;  /* 0x00000020070a8890 */ /* 0x000fe4000fffe0ff */
[----:B------:R-:W-:Y:S03]  /*5580*/  @!UP0 UIADD3 UR8, UPT, UPT, UR20, 0x1200, URZ ;  /* 0x0000120014088890 */ /* 0x000fe6000fffe0ff */
[----:B------:R-:W-:Y:S01]  /*5590*/  @!UP0 UPRMT UR6, UR4, 0x5410, URZ ;  /* 0x0000541004068896 */ /* 0x000fe200080000ff */
[----:B------:R-:W-:Y:S01]  /*55a0*/  @!P2 R2UR UR4, R0 ;  /* 0x000000000004a2ca */ /* 0x000fe200000e0000 */
[----:B------:R-:W-:Y:S01]  /*55b0*/  VOTEU.ALL UP0, P2 ;  /* 0x0000000000ff7886 */ /* 0x000fe20001000000 */
[----:B------:R-:W-:Y:S03]  /*55c0*/  @!P2 IMAD.MOV.U32 R0, RZ, RZ, 0x1000 ;  /* 0x00001000ff00a424 */ /* 0x000fe600078e00ff */
[----:B------:R-:W-:Y:S01]  /*55d0*/  IMAD.U32 R14, RZ, RZ, UR5 ;  /* 0x00000005ff0e7e24 */ /* 0x000fe2000f8e00ff */
[----:B------:R-:W-:Y:S07]  /*55e0*/  @!UP0 UMOV UR9, UR36 ;  /* 0x0000002400098c82 */ /* 0x000fee0008000000 */
        /* <DEDUP_REMOVED lines=11> */
.L_x_194:
[----:B------:R-:W-:Y:S01]  /*56a0*/  @!P2 R2UR UR4, R0 ;  /* 0x000000000004a2ca */ /* 0x000fe200000e0000 */
[----:B------:R-:W-:Y:S01]  /*56b0*/  VOTEU.ALL UP0, P2 ;  /* 0x0000000000ff7886 */ /* 0x000fe20001000000 */
[----:B-1----:R-:W-:Y:S02]  /*56c0*/  @!P2 IADD3 R2, P1, PT, R12, 0x680, RZ ;  /* 0x000006800c02a810 */ /* 0x002fe40007f3e0ff */
[----:B------:R-:W-:Y:S02]  /*56d0*/  @P0 SHF.R.U32.HI R4, RZ, 0x10, R5 ;  /* 0x00000010ff040819 */ /* 0x000fe40000011605 */
[----:B------:R-:W-:Y:S01]  /*56e0*/  @!P2 R2UR UR5, R2 ;  /* 0x000000000205a2ca */ /* 0x000fe200000e0000 */
[----:B------:R-:W-:Y:S01]  /*56f0*/  @!P2 IMAD.X R0, RZ, RZ, R13, P1 ;  /* 0x000000ffff00a224 */ /* 0x000fe200008e060d */
[----:B------:R-:W-:Y:S01]  /*5700*/  @!UP0 UIADD3 UR10, UPT, UPT, UR7, 0x40, URZ ;  /* 0x00000040070a8890 */ /* 0x000fe2000fffe0ff */
[----:B------:R-:W-:Y:S01]  /*5710*/  @P0 R2UR UR52, R4 ;  /* 0x00000000043402ca */ /* 0x000fe200000e0000 */
        /* <DEDUP_REMOVED lines=14> */
[----:B------:R-:W2:Y:S02]  /*5800*/  SYNCS.PHASECHK.TRANS64.TRYWAIT P1, [UR20+0x148], R8 ;  /* 0x00014808ff0075a7 */ /* 0x000ea40008021114 */
[----:B-12---:R-:W-:Y:S05]  /*5810*/  @!P1 BRA `(.L_x_83) ;  /* 0x0000004400a49947 */ /* 0x006fea0003800000 */
.L_x_196:
[----:B-1----:R-:W-:Y:S01]  /*5820*/  @!P2 IMAD.MOV.U32 R0, RZ, 0x20, RZ ;  /* 0x00000020ff00a824 */ /* 0x002fe200078e00ff */
[----:B------:R-:W-:Y:S01]  /*5830*/  @!P2 IADD3 R2, P0, PT, R12, 0x680, RZ ;  /* 0x000006800c02a810 */ /* 0x000fe20007f1e0ff */
[----:B------:R-:W-:Y:S01]  /*5840*/  VOTEU.ALL UP0, P2 ;  /* 0x0000000000ff7886 */ /* 0x000fe20001000000 */
[----:B------:R-:W-:Y:S01]  /*5850*/  LOP3.LUT R10, R10, 0x1, RZ, 0x3c, !PT ;  /* 0x000000010a0a7812 */ /* 0x000fe200078e3cff */
[----:B------:R-:W-:Y:S01]  /*5860*/  @!P2 IMAD.MOV.U32 R0, RZ, 0x400, R0 ;  /* 0x00000400ff00a824 */ /* 0x000fe200078e0000 */
[----:B------:R-:W-:Y:S01]  /*5870*/  @!P2 R2UR UR5, R2 ;  /* 0x000000000205a2ca */ /* 0x000fe200000e0000 */
[----:B------:R-:W-:Y:S01]  /*5880*/  UIADD3 UR24, UPT, UPT, UR15, UR46, URZ ;  /* 0x0000002e0f187290 */ /* 0x000fe2000fffe0ff */
[----:B------:R-:W-:Y:S01]  /*5890*/  LOP3.LUT R9, R9, 0x1, RZ, 0x3c, !PT ;  /* 0x0000000109097812 */ /* 0x000fe200078e3cff */
[----:B------:R-:W-:Y:S01]  /*58a0*/  @!UP0 UIADD3 UR8, UPT, UPT, UR20, 0x3200, URZ ;  /* 0x0000320014088890 */ /* 0x000fe2000fffe0ff */
[----:B------:R-:W-:Y:S01]  /*58b0*/  @!P2 R2UR UR4, R0 ;  /* 0x000000000004a2ca */ /* 0x000fe200000e0000 */
[----:B------:R-:W-:Y:S01]  /*58c0*/  @!P2 IMAD.X R0, RZ, RZ, R13, P0 ;  /* 0x000000ffff00a224 */ /* 0x000fe200000e060d */
[----:B------:R-:W-:Y:S02]  /*58d0*/  @!UP0 UIADD3 UR10, UPT, UPT, UR7, 0x60, URZ ;  /* 0x00000060070a8890 */ /* 0x000fe4000fffe0ff */
[----:B------:R-:W-:Y:S02]  /*58e0*/  @!UP0 UIADD3 UR9, UPT, UPT, UR20, 0x128, URZ ;  /* 0x0000012814098890 */ /* 0x000fe4000fffe0ff */
[----:B------:R-:W-:Y:S02]  /*58f0*/  UIADD3 UR51, UPT, UPT, UR16, UR45, URZ ;  /* 0x0000002d10337290 */ /* 0x000fe4000fffe0ff */
[----:B------:R-:W-:Y:S01]  /*5900*/  UPLOP3.LUT UP4, UPT, UPT, UPT, UPT, 0x80, 0x8 ;  /* 0x000000000008789c */ /* 0x000fe20003f8f070 */
[----:B------:R-:W-:Y:S04]  /*5910*/  IMAD.U32 R4, RZ, RZ, UR5 ;  /* 0x00000005ff047e24 */ /* 0x000fe8000f8e00ff */
[----:B------:R-:W-:Y:S01]  /*5920*/  @!UP0 UPRMT UR6, UR4, 0x5410, URZ ;  /* 0x0000541004068896 */ /* 0x000fe200080000ff */
[----:B------:R-:W-:Y:S01]  /*5930*/  @!P2 R2UR UR4, R0 ;  /* 0x000000000004a2ca */ /* 0x000fe200000e0000 */
[----:B------:R-:W-:Y:S11]  /*5940*/  VOTEU.ALL UP0, P2 ;  /* 0x0000000000ff7886 */ /* 0x000ff60001000000 */
[----:B------:R-:W-:Y:S01]  /*5950*/  @!UPT UIADD3 URZ, UPT, UPT, URZ, URZ, URZ ;  /* 0x000000fffffff290 */ /* 0x000fe2000fffe0ff */
[----:B------:R-:W-:Y:S01]  /*5960*/  IMAD.U32 R5, RZ, RZ, UR4 ;  /* 0x00000004ff057e24 */ /* 0x000fe2000f8e00ff */
[----:B------:R-:W-:Y:S04]  /*5970*/  @!P2 R2UR UR4, R4 ;  /* 0x000000000404a2ca */ /* 0x000fe800000e0000 */
[----:B------:R-:W-:Y:S11]  /*5980*/  @!P2 R2UR UR5, R5 ;  /* 0x000000000505a2ca */ /* 0x000ff600000e0000 */
[----:B------:R-:W-:Y:S02]  /*5990*/  @!UPT UIADD3 URZ, UPT, UPT, URZ, URZ, URZ ;  /* 0x000000fffffff290 */ /* 0x000fe4000fffe0ff */
[----:B------:R1:W-:Y:S01]  /*59a0*/  @!UP0 UTMALDG.5D.IM2COL [UR8], [UR4], UR6 ;  /* 0x00000008040083b4 */ /* 0x0003e20008060006 */
[----:B------:R1:W-:Y:S01]  /*59b0*/  @!P2 SYNCS.ARRIVE.TRANS64.RED.A0TR RZ, [UR20+0x128], R3 ;  /* 0x00012803ffffa9a7 */ /* 0x0003e20008300414 */
[----:B------:R-:W-:Y:S01]  /*59c0*/  SYNCS.ARRIVE.TRANS64.RED.A1T0 RZ, [UR48], RZ ;  /* 0x000000ffffff79a7 */ /* 0x000fe20008100430 */
[----:B------:R-:W-:Y:S05]  /*59d0*/  BRA.U UP2, `(.L_x_84) ;  /* 0xfffffff1021c7547 */ /* 0x000fea000b83ffff */
[----:B------:R-:W-:-:S04]  /*59e0*/  SHF.L.U32 R2, R10, 0x1f, RZ ;  /* 0x0000001f0a027819 */ /* 0x000fc800000006ff */
[----:B------:R-:W2:Y:S02]  /*59f0*/  SYNCS.PHASECHK.TRANS64.TRYWAIT P0, [UR20+0x130], R2 ;  /* 0x00013002ff0075a7 */ /* 0x000ea40008001114 */
[----:B--2---:R-:W-:Y:S05]  /*5a00*/  @!P0 BRA `(.L_x_85) ;  /* 0x0000004400408947 */ /* 0x004fea0003800000 */
.L_x_198:
[----:B------:R-:W3:Y:S02]  /*5a10*/  SYNCS.PHASECHK.TRANS64.TRYWAIT P0, [UR20+0x138], R2 ;  /* 0x00013802ff0075a7 */ /* 0x000ee40008001114 */
[----:B---3--:R-:W-:Y:S05]  /*5a20*/  @!P0 BRA `(.L_x_86) ;  /* 0x0000004400508947 */ /* 0x008fea0003800000 */
.L_x_200:
[----:B------:R-:W3:Y:S02]  /*5a30*/  SYNCS.PHASECHK.TRANS64.TRYWAIT P0, [UR20+0x140], R2 ;  /* 0x00014002ff0075a7 */ /* 0x000ee40008001114 */
[----:B---3--:R-:W-:Y:S05]  /*5a40*/  @!P0 BRA `(.L_x_87) ;  /* 0x0000004400608947 */ /* 0x008fea0003800000 */
.L_x_202:
[----:B--2---:R-:W-:-:S07]  /*5a50*/  MOV R0, UR20 ;  /* 0x0000001400007c02 */ /* 0x004fce0008000f00 */
.L_x_88:
[----:B--2---:R-:W-:-:S04]  /*5a60*/  SHF.L.U32 R2, R10, 0x1f, RZ ;  /* 0x0000001f0a027819 */ /* 0x004fc800000006ff */
[----:B------:R2:W3:Y:S03]  /*5a70*/  SYNCS.PHASECHK.TRANS64.TRYWAIT P0, [R0+URZ+0x148], R2 ;  /* 0x00014802000075a7 */ /* 0x0004e600080011ff */
[----:B---3--:R-:W-:Y:S05]  /*5a80*/  @!P0 NANOSLEEP.SYNCS 0x989680 ;  /* 0x009896800000895d */ /* 0x008fea0003900000 */
[----:B------:R-:W3:Y:S02]  /*5a90*/  @!P0 SYNCS.PHASECHK.TRANS64 P0, [R0+URZ+0x148], R2 ;  /* 0x00014802000085a7 */ /* 0x000ee400080010ff */
[----:B-1-3--:R-:W-:Y:S05]  /*5aa0*/  @P0 EXIT ;  /* 0x000000000000094d */ /* 0x00afea0003800000 */
[----:B------:R-:W-:Y:S05]  /*5ab0*/  BRA `(.L_x_88) ;  /* 0xfffffffc00e87947 */ /* 0x000fea000383ffff */
.L_x_73:
[----:B------:R-:W-:-:S06]  /*5ac0*/  UISETP.GE.AND UP0, UPT, UR18, 0x4, UPT ;  /* 0x000000041200788c */ /* 0x000fcc000bf06270 */
[----:B------:R-:W-:-:S13]  /*5ad0*/  PLOP3.LUT P0, PT, PT, PT, UP0, 0x80, 0x8 ;  /* 0x000000000008781c */ /* 0x000fda0003f0f008 */
[----:B-1----:R-:W-:Y:S05]  /*5ae0*/  @!P0 EXIT ;  /* 0x000000000000894d */ /* 0x002fea0003800000 */
[----:B------:R-:W1:Y:S08]  /*5af0*/  S2UR UR4, SR_CgaCtaId ;  /* 0x00000000000479c3 */ /* 0x000e700000008800 */
[----:B------:R-:W-:Y:S01]  /*5b00*/  BAR.SYNC.DEFER_BLOCKING 0x6, 0xa0 ;  /* 0x0182800000007b1d */ /* 0x000fe20000010000 */
[C---:B------:R-:W-:Y:S01]  /*5b10*/  IMAD.SHL.U32 R4, R50.reuse, 0x20, RZ ;  /* 0x0000002032047824 */ /* 0x040fe200078e00ff */
[----:B------:R-:W-:Y:S01]  /*5b20*/  SHF.R.U32.HI R5, RZ, 0x1, R50 ;  /* 0x00000001ff057819 */ /* 0x000fe20000011632 */
[C---:B------:R-:W-:Y:S01]  /*5b30*/  IMAD.SHL.U32 R49, R50.reuse, 0x10, RZ ;  /* 0x0000001032317824 */ /* 0x040fe200078e00ff */
[C---:B------:R-:W-:Y:S01]  /*5b40*/  LOP3.LUT P0, RZ, R50.reuse, 0x4, RZ, 0xc0, !PT ;  /* 0x0000000432ff7812 */ /* 0x040fe2000780c0ff */
[----:B------:R-:W-:Y:S01]  /*5b50*/  IMAD.U32 R23, R50, 0x10000, RZ ;  /* 0x0001000032177824 */ /* 0x000fe200078e00ff */
[----:B------:R-:W-:-:S02]  /*5b60*/  UMOV UR49, 0x400 ;  /* 0x0000040000317882 */ /* 0x000fc40000000000 */
[----:B------:R-:W2:Y:S01]  /*5b70*/  LDC.64 R42, c[0x0][0x9b0] ;  /* 0x00026c00ff2a7b82 */ /* 0x000ea20000000a00 */
[----:B------:R-:W-:Y:S01]  /*5b80*/  LOP3.LUT R0, R4, 0xc0, RZ, 0xc0, !PT ;  /* 0x000000c004007812 */ /* 0x000fe200078ec0ff */
[----:B------:R-:W-:Y:S01]  /*5b90*/  IMAD.MOV.U32 R61, RZ, RZ, 0x20 ;  /* 0x00000020ff3d7424 */ /* 0x000fe200078e00ff */
[----:B------:R-:W-:Y:S01]  /*5ba0*/  LOP3.LUT R49, R49, 0x600, RZ, 0xc0, !PT ;  /* 0x0000060031317812 */ /* 0x000fe200078ec0ff */
[----:B------:R-:W-:Y:S01]  /*5bb0*/  IMAD.MOV.U32 R48, RZ, RZ, 0x1 ;  /* 0x00000001ff307424 */ /* 0x000fe200078e00ff */
[----:B------:R-:W-:Y:S01]  /*5bc0*/  LOP3.LUT R5, R0, 0x8, R5, 0xf8, !PT ;  /* 0x0000000800057812 */ /* 0x000fe200078ef805 */
[C---:B------:R-:W-:Y:S01]  /*5bd0*/  IMAD.SHL.U32 R0, R50.reuse, 0x4, RZ ;  /* 0x0000000432007824 */ /* 0x040fe200078e00ff */
[----:B------:R-:W-:Y:S01]  /*5be0*/  LOP3.LUT R49, R49, 0x20, R4, 0xf8, !PT ;  /* 0x0000002031317812 */ /* 0x000fe200078ef804 */
[----:B------:R-:W3:Y:S01]  /*5bf0*/  LDC.64 R40, c[0x0][0x9a8] ;  /* 0x00026a00ff287b82 */ /* 0x000ee20000000a00 */
[----:B------:R-:W-:Y:S01]  /*5c00*/  LOP3.LUT R50, R50, 0x60, RZ, 0xc0, !PT ;  /* 0x0000006032327812 */ /* 0x000fe200078ec0ff */
[----:B------:R-:W-:Y:S01]  /*5c10*/  IMAD.MOV.U32 R22, RZ, RZ, RZ ;  /* 0x000000ffff167224 */ /* 0x000fe200078e00ff */
[----:B------:R-:W-:-:S02]  /*5c20*/  LOP3.LUT R0, R5, 0x18, R0, 0x78, !PT ;  /* 0x0000001805007812 */ /* 0x000fc400078e7800 */
[----:B------:R-:W-:Y:S02]  /*5c30*/  CS2R R46, SRZ ;  /* 0x00000000002e7805 */ /* 0x000fe4000001ff00 */
[----:B------:R-:W-:Y:S01]  /*5c40*/  LOP3.LUT R49, R49, 0x100, R4, 0xf8, !PT ;  /* 0x0000010031317812 */ /* 0x000fe200078ef804 */
[----:B------:R-:W4:Y:S01]  /*5c50*/  LDCU UR61, c[0x0][0x370] ;  /* 0x00006e00ff3d77ac */ /* 0x000f220008000800 */
[----:B------:R-:W-:Y:S02]  /*5c60*/  LOP3.LUT R23, R23, 0x600000, RZ, 0xc0, !PT ;  /* 0x0060000017177812 */ /* 0x000fe400078ec0ff */
[----:B------:R-:W-:Y:S01]  /*5c70*/  LOP3.LUT R49, R49, R0, RZ, 0xfc, !PT ;  /* 0x0000000031317212 */ /* 0x000fe200078efcff */
[----:B-1----:R-:W-:Y:S01]  /*5c80*/  ULEA UR49, UR4, UR49, 0x18 ;  /* 0x0000003104317291 */ /* 0x002fe2000f8ec0ff */
[----:B------:R-:W-:Y:S01]  /*5c90*/  SEL R61, R61, 0xffffffe0, !P0 ;  /* 0xffffffe03d3d7807 */ /* 0x000fe20004000000 */
[----:B------:R-:W1:Y:S01]  /*5ca0*/  LDCU.64 UR4, c[0x0][0x990] ;  /* 0x00013200ff0477ac */ /* 0x000e620008000a00 */
[----:B------:R-:W2:Y:S06]  /*5cb0*/  LDCU UR48, c[0x0][0xc0c] ;  /* 0x00018180ff3077ac */ /* 0x000eac0008000800 */
[----:B------:R-:W4:Y:S01]  /*5cc0*/  LDS R2, [UR49+0x1b0] ;  /* 0x0001b031ff027984 */ /* 0x000f220008000800 */
[----:B------:R-:W2:Y:S01]  /*5cd0*/  LDCU UR38, c[0x0][0xc30] ;  /* 0x00018600ff2677ac */ /* 0x000ea20008000800 */
[----:B------:R-:W2:Y:S01]  /*5ce0*/  LDCU.64 UR54, c[0x0][0x988] ;  /* 0x00013100ff3677ac */ /* 0x000ea20008000a00 */
[----:B------:R-:W2:Y:S01]  /*5cf0*/  LDCU.64 UR46, c[0x0][0xc28] ;  /* 0x00018500ff2e77ac */ /* 0x000ea20008000a00 */
[----:B-1----:R-:W-:-:S02]  /*5d00*/  IMAD.U32 R54, RZ, RZ, UR4 ;  /* 0x00000004ff367e24 */ /* 0x002fc4000f8e00ff */
[----:B------:R-:W-:Y:S01]  /*5d10*/  IMAD.U32 R53, RZ, RZ, UR5 ;  /* 0x00000005ff357e24 */ /* 0x000fe2000f8e00ff */
[----:B------:R-:W1:Y:S01]  /*5d20*/  LDCU.128 UR4, c[0x0][0xb80] ;  /* 0x00017000ff0477ac */ /* 0x000e620008000c00 */
[----:B------:R-:W2:Y:S01]  /*5d30*/  LDCU.128 UR56, c[0x0][0xc10] ;  /* 0x00018200ff3877ac */ /* 0x000ea20008000c00 */
[----:B------:R-:W2:Y:S01]  /*5d40*/  LDCU UR60, c[0x0][0x374] ;  /* 0x00006e80ff3c77ac */ /* 0x000ea20008000800 */
[----:B------:R-:W-:Y:S01]  /*5d50*/  UMOV UR53, URZ ;  /* 0x000000ff00357c82 */ /* 0x000fe20008000000 */
[----:B------:R-:W-:Y:S01]  /*5d60*/  UMOV UR50, URZ ;  /* 0x000000ff00327c82 */ /* 0x000fe20008000000 */
[----:B-1----:R-:W-:Y:S01]  /*5d70*/  IMAD.U32 R58, RZ, RZ, UR4 ;  /* 0x00000004ff3a7e24 */ /* 0x002fe2000f8e00ff */
[----:B------:R-:W-:Y:S01]  /*5d80*/  UIADD3 UR4, UPT, UPT, UR49, 0x200, URZ ;  /* 0x0000020031047890 */ /* 0x000fe2000fffe0ff */
[----:B------:R-:W-:Y:S02]  /*5d90*/  IMAD.U32 R57, RZ, RZ, UR5 ;  /* 0x00000005ff397e24 */ /* 0x000fe4000f8e00ff */
[----:B------:R-:W-:-:S02]  /*5da0*/  IMAD.U32 R56, RZ, RZ, UR6 ;  /* 0x00000006ff387e24 */ /* 0x000fc4000f8e00ff */
[----:B------:R-:W-:Y:S02]  /*5db0*/  IMAD.U32 R55, RZ, RZ, UR7 ;  /* 0x00000007ff377e24 */ /* 0x000fe4000f8e00ff */
[C---:B----4-:R-:W-:Y:S01]  /*5dc0*/  VIADD R3, R2.reuse, 0x80 ;  /* 0x0000008002037836 */ /* 0x050fe20000000000 */
[----:B------:R-:W-:Y:S01]  /*5dd0*/  LOP3.LUT R2, R2, 0xffff, RZ, 0xc0, !PT ;  /* 0x0000ffff02027812 */ /* 0x000fe200078ec0ff */
[----:B------:R-:W-:-:S03]  /*5de0*/  IMAD.U32 R60, RZ, RZ, UR4 ;  /* 0x00000004ff3c7e24 */ /* 0x000fc6000f8e00ff */
[----:B------:R-:W-:-:S05]  /*5df0*/  LOP3.LUT R3, R3, 0xffff, RZ, 0xc0, !PT ;  /* 0x0000ffff03037812 */ /* 0x000fca00078ec0ff */
[----:B--23--:R1:W-:Y:S02]  /*5e00*/  STL.64 [R1], R2 ;  /* 0x0000000201007387 */ /* 0x00c3e40000100a00 */
.L_x_132:
[----:B-1----:R-:W-:Y:S04]  /*5e10*/  SHF.L.U32 R2, R46, 0x1f, RZ ;  /* 0x0000001f2e027819 */ /* 0x002fe800000006ff */
[----:B------:R-:W1:Y:S02]  /*5e20*/  SYNCS.PHASECHK.TRANS64.TRYWAIT P0, [UR49+0x160], R2 ;  /* 0x00016002ff0075a7 */ /* 0x000e640008001131 */
[----:B-12---:R-:W-:Y:S05]  /*5e30*/  @!P0 BRA `(.L_x_89) ;  /* 0x00000040007c8947 */ /* 0x006fea0003800000 */
.L_x_204:
[----:B------:R-:W2:Y:S01]  /*5e40*/  LDS.128 R4, [UR49+0x1a0] ;  /* 0x0001a031ff047984 */ /* 0x000ea20008000c00 */
[----:B------:R-:W-:Y:S01]  /*5e50*/  UIADD3 UR4, UPT, UPT, UR49, 0x168, URZ ;  /* 0x0000016831047890 */ /* 0x000fe2000fffe0ff */
[----:B-1----:R-:W-:Y:S01]  /*5e60*/  IMAD R2, R22, 0x4, R1 ;  /* 0x0000000416027824 */ /* 0x002fe200078e0201 */
[----:B------:R-:W-:Y:S01]  /*5e70*/  UISETP.GE.AND UP0, UPT, UR39, 0x1, UPT ;  /* 0x000000012700788c */ /* 0x000fe2000bf06270 */
[----:B------:R-:W-:Y:S01]  /*5e80*/  @!PT LDS RZ, [RZ] ;  /* 0x00000000fffff984 */ /* 0x000fe20000000800 */
[----:B------:R-:W-:Y:S01]  /*5e90*/  @!PT LDS RZ, [RZ] ;  /* 0x00000000fffff984 */ /* 0x000fe20000000800 */
[----:B------:R-:W-:Y:S01]  /*5ea0*/  @!PT LDS RZ, [RZ] ;  /* 0x00000000fffff984 */ /* 0x000fe20000000800 */
[----:B------:R-:W-:Y:S01]  /*5eb0*/  @!PT LDS RZ, [RZ] ;  /* 0x00000000fffff984 */ /* 0x000fe20000000800 */
[----:B------:R1:W-:Y:S06]  /*5ec0*/  MEMBAR.ALL.CTA ;  /* 0x0000000000007992 */ /* 0x0003ec0000008000 */
[----:B-1----:R-:W1:Y:S01]  /*5ed0*/  FENCE.VIEW.ASYNC.S ;  /* 0x00000000000073c6 */ /* 0x002e620000000000 */
[----:B------:R-:W-:Y:S09]  /*5ee0*/  UPRMT UR4, URZ, 0x654, UR4 ;  /* 0x00000654ff047896 */ /* 0x000ff20008000004 */
[----:B-1----:R-:W-:Y:S01]  /*5ef0*/  SYNCS.ARRIVE.TRANS64.RED.A1T0 RZ, [UR4], RZ ;  /* 0x000000ffffff79a7 */ /* 0x002fe20008100404 */
[----:B------:R-:W5:Y:S01]  /*5f00*/  LDL R2, [R2] ;  /* 0x0000000002027983 */ /* 0x000f620000100800 */
[----:B--2---:R-:W-:Y:S11]  /*5f10*/  LOP3.LUT P0, RZ, R6, 0x1, RZ, 0xc0, !PT ;  /* 0x0000000106ff7812 */ /* 0x004ff6000780c0ff */
[----:B------:R-:W-:Y:S02]  /*5f20*/  @!UPT UIADD3 URZ, UPT, UPT, URZ, URZ, URZ ;  /* 0x000000fffffff290 */ /* 0x000fe4000fffe0ff */
[----:B------:R-:W-:Y:S01]  /*5f30*/  VOTEU.ANY UP1, P0 ;  /* 0x0000000000ff7886 */ /* 0x000fe20000020100 */
[----:B------:R-:W-:Y:S01]  /*5f40*/  PLOP3.LUT P0, PT, PT, PT, UP1, 0x80, 0x8 ;  /* 0x000000000008781c */ /* 0x000fe20003f0f018 */
[----:B------:R-:W-:Y:S11]  /*5f50*/  UP2UR UR62, UPR, URZ, 0x2 ;  /* 0x00000002ff3e7883 */ /* 0x000ff60008000000 */
[----:B------:R-:W-:Y:S01]  /*5f60*/  @!UPT UIADD3 URZ, UPT, UPT, URZ, URZ, URZ ;  /* 0x000000fffffff290 */ /* 0x000fe2000fffe0ff */
[----:B------:R-:W-:Y:S02]  /*5f70*/  @P0 MOV R3, R4 ;  /* 0x0000000400030202 */ /* 0x000fe40000000f00 */
[----:B------:R-:W-:Y:S02]  /*5f80*/  @P0 LOP3.LUT R0, R5, 0xffff, RZ, 0xc0, !PT ;  /* 0x0000ffff05000812 */ /* 0x000fe400078ec0ff */
[----:B------:R-:W-:Y:S02]  /*5f90*/  @P0 R2UR UR5, R3 ;  /* 0x00000000030502ca */ /* 0x000fe400000e0000 */
[----:B------:R-:W-:Y:S11]  /*5fa0*/  @P0 R2UR UR4, R0 ;  /* 0x00000000000402ca */ /* 0x000ff600000e0000 */
[----:B------:R-:W-:Y:S02]  /*5fb0*/  @UP1 UMOV UR37, UR5 ;  /* 0x0000000500251c82 */ /* 0x000fe40008000000 */
[----:B------:R-:W-:Y:S01]  /*5fc0*/  @UP1 UMOV UR36, UR4 ;  /* 0x0000000400241c82 */ /* 0x000fe20008000000 */
[----:B------:R-:W-:Y:S05]  /*5fd0*/  BRA.U !UP0, `(.L_x_90) ;  /* 0x0000000108cc7547 */ /* 0x000fea000b800000 */
[----:B------:R-:W1:Y:S01]  /*5fe0*/  LDCU UR9, c[0x0][0xc20] ;  /* 0x00018400ff0977ac */ /* 0x000e620008000800 */
[----:B------:R-:W-:Y:S02]  /*5ff0*/  UIMAD.WIDE.U32 UR4, UR60, UR59, URZ ;  /* 0x0000003b3c0472a5 */ /* 0x000fe4000f8e00ff */
[----:B------:R-:W-:Y:S02]  /*6000*/  UIMAD.WIDE.U32 UR6, UR61, UR56, URZ ;  /* 0x000000383d0672a5 */ /* 0x000fe4000f8e00ff */
[----:B------:R-:W-:Y:S02]  /*6010*/  UIMAD.WIDE.U32 UR10, UR36, UR59, URZ ;  /* 0x0000003b240a72a5 */ /* 0x000fe4000f8e00ff */
[----:B------:R-:W-:Y:S02]  /*6020*/  UISETP.NE.AND UP0, UPT, UR58, 0x1, UPT ;  /* 0x000000013a00788c */ /* 0x000fe4000bf05270 */
[----:B------:R-:W-:Y:S02]  /*6030*/  UISETP.NE.AND UP1, UPT, UR48, 0x1, UPT ;  /* 0x000000013000788c */ /* 0x000fe4000bf25270 */
[----:B------:R-:W-:Y:S02]  /*6040*/  UISETP.NE.AND UP2, UPT, UR39, 0x1, UPT ;  /* 0x000000012700788c */ /* 0x000fe4000bf45270 */
[----:B------:R-:W-:Y:S01]  /*6050*/  UIMAD.WIDE.U32 UR12, UR37, UR56, URZ ;  /* 0x00000038250c72a5 */ /* 0x000fe2000f8e00ff */
[----:B------:R-:W-:Y:S01]  /*6060*/  UMOV UR4, UR5 ;  /* 0x0000000500047c82 */ /* 0x000fe20008000000 */
[----:B------:R-:W-:Y:S01]  /*6070*/  UMOV UR6, UR11 ;  /* 0x0000000b00067c82 */ /* 0x000fe20008000000 */
[----:B-1----:R-:W-:Y:S03]  /*6080*/  USHF.R.U32.HI UR8, URZ, UR9, UR4 ;  /* 0x00000009ff087299 */ /* 0x002fe60008011604 */
[----:B------:R-:W-:Y:S02]  /*6090*/  UMOV UR4, UR7 ;  /* 0x0000000700047c82 */ /* 0x000fe40008000000 */
[----:B------:R-:W-:Y:S02]  /*60a0*/  USHF.R.U32.HI UR5, URZ, UR57, UR4 ;  /* 0x00000039ff057299 */ /* 0x000fe40008011604 */
[----:B------:R-:W-:Y:S02]  /*60b0*/  USEL UR4, UR60, UR8, !UP0 ;  /* 0x000000083c047287 */ /* 0x000fe4000c000000 */
[----:B------:R-:W-:Y:S02]  /*60c0*/  USHF.R.U32.HI UR8, URZ, UR9, UR6 ;  /* 0x00000009ff087299 */ /* 0x000fe40008011606 */
[----:B------:R-:W-:Y:S02]  /*60d0*/  UIMAD.WIDE.U32 UR6, UR4, UR46, URZ ;  /* 0x0000002e040672a5 */ /* 0x000fe4000f8e00ff */
[----:B------:R-:W-:Y:S02]  /*60e0*/  USEL UR9, UR61, UR5, !UP1 ;  /* 0x000000053d097287 */ /* 0x000fe4000c800000 */
[----:B------:R-:W-:Y:S02]  /*60f0*/  USEL UR8, UR36, UR8, !UP0 ;  /* 0x0000000824087287 */ /* 0x000fe4000c000000 */
[----:B------:R-:W-:Y:S01]  /*6100*/  UIMAD.WIDE.U32 UR10, UR9, UR46, URZ ;  /* 0x0000002e090a72a5 */ /* 0x000fe2000f8e00ff */
[----:B------:R-:W-:Y:S01]  /*6110*/  UMOV UR6, UR7 ;  /* 0x0000000700067c82 */ /* 0x000fe20008000000 */
[----:B------:R-:W-:Y:S01]  /*6120*/  UMOV UR5, UR13 ;  /* 0x0000000d00057c82 */ /* 0x000fe20008000000 */
[----:B------:R-:W-:Y:S02]  /*6130*/  @UP2 USHF.R.U32.HI UR4, URZ, UR47, UR6 ;  /* 0x0000002fff042299 */ /* 0x000fe40008011606 */
[----:B------:R-:W-:Y:S02]  /*6140*/  USHF.R.U32.HI UR5, URZ, UR57, UR5 ;  /* 0x00000039ff057299 */ /* 0x000fe40008011605 */
[----:B------:R-:W-:Y:S02]  /*6150*/  UIMAD UR4, UR39, UR4, URZ ;  /* 0x00000004270472a4 */ /* 0x000fe4000f8e02ff */
[----:B------:R-:W-:Y:S02]  /*6160*/  USEL UR5, UR37, UR5, !UP1 ;  /* 0x0000000525057287 */ /* 0x000fe4000c800000 */
[----:B------:R-:W-:Y:S01]  /*6170*/  UISETP.GE.AND UP0, UPT, UR8, UR4, UPT ;  /* 0x000000040800728c */ /* 0x000fe2000bf06270 */
[----:B------:R-:W-:Y:S01]  /*6180*/  UMOV UR6, UR11 ;  /* 0x0000000b00067c82 */ /* 0x000fe20008000000 */
[----:B------:R-:W-:Y:S02]  /*6190*/  UIMAD.WIDE.U32 UR10, UR8, UR46, URZ ;  /* 0x0000002e080a72a5 */ /* 0x000fe4000f8e00ff */
[----:B------:R-:W-:Y:S04]  /*61a0*/  @UP2 USHF.R.U32.HI UR9, URZ, UR47, UR6 ;  /* 0x0000002fff092299 */ /* 0x000fe80008011606 */
[----:B------:R-:W-:Y:S01]  /*61b0*/  UIMAD UR6, UR39, UR9, URZ ;  /* 0x00000009270672a4 */ /* 0x000fe2000f8e02ff */
[----:B------:R-:W-:Y:S03]  /*61c0*/  UMOV UR4, UR11 ;  /* 0x0000000b00047c82 */ /* 0x000fe60008000000 */
[----:B------:R-:W-:Y:S02]  /*61d0*/  UISETP.GE.OR UP0, UPT, UR5, UR6, UP0 ;  /* 0x000000060500728c */ /* 0x000fe40008706670 */
[----:B------:R-:W-:Y:S02]  /*61e0*/  USHF.R.U32.HI UR4, URZ, UR47, UR4 ;  /* 0x0000002fff047299 */ /* 0x000fe40008011604 */
[----:B------:R-:W-:Y:S02]  /*61f0*/  UIMAD.WIDE.U32 UR6, UR5, UR46, URZ ;  /* 0x0000002e050672a5 */ /* 0x000fe4000f8e00ff */
[----:B------:R-:W-:Y:S02]  /*6200*/  USEL UR11, UR8, UR4, !UP2 ;  /* 0x00000004080b7287 */ /* 0x000fe4000d000000 */
[----:B------:R-:W-:Y:S02]  /*6210*/  UIADD3 UR6, UPT, UPT, -UR5, URZ, URZ ;  /* 0x000000ff05067290 */ /* 0x000fe4000fffe1ff */
[----:B------:R-:W-:Y:S02]  /*6220*/  UIADD3 UR10, UPT, UPT, -UR11, URZ, URZ ;  /* 0x000000ff0b0a7290 */ /* 0x000fe4000fffe1ff */
[----:B------:R-:W-:Y:S02]  /*6230*/  UIMAD UR6, UR48, UR6, UR37 ;  /* 0x00000006300672a4 */ /* 0x000fe4000f8e0225 */
[----:B------:R-:W-:Y:S01]  /*6240*/  UIMAD UR10, UR39, UR10, UR8 ;  /* 0x0000000a270a72a4 */ /* 0x000fe2000f8e0208 */
[----:B------:R-:W-:Y:S01]  /*6250*/  @!UP0 UMOV UR4, UR7 ;  /* 0x0000000700048c82 */ /* 0x000fe20008000000 */
[----:B------:R-:W-:Y:S02]  /*6260*/  UIADD3 UR7, UPT, UPT, -UR8, URZ, URZ ;  /* 0x000000ff08077290 */ /* 0x000fe4000fffe1ff */
[----:B------:R-:W-:Y:S04]  /*6270*/  @!UP0 USHF.R.U32.HI UR4, URZ, UR47, UR4 ;  /* 0x0000002fff048299 */ /* 0x000fe80008011604 */
[----:B------:R-:W-:Y:S04]  /*6280*/  @!UP0 USEL UR4, UR5, UR4, !UP2 ;  /* 0x0000000405048287 */ /* 0x000fe8000d000000 */
[----:B------:R-:W-:Y:S02]  /*6290*/  @!UP0 UIMAD UR9, UR9, UR10, UR4 ;  /* 0x0000000a090982a4 */ /* 0x000fe4000f8e0204 */
[----:B------:R-:W-:Y:S02]  /*62a0*/  @!UP0 UIADD3 UR10, UPT, UPT, UR11, -UR4, URZ ;  /* 0x800000040b0a8290 */ /* 0x000fe4000fffe0ff */
[----:B------:R-:W-:Y:S02]  /*62b0*/  UIMAD UR4, UR58, UR7, UR36 ;  /* 0x000000073a0472a4 */ /* 0x000fe4000f8e0224 */
[----:B------:R-:W-:Y:S03]  /*62c0*/  @!UP0 UIMAD UR8, UR10, UR39, UR5 ;  /* 0x000000270a0882a4 */ /* 0x000fe6000f8e0205 */
[----:B------:R-:W-:Y:S02]  /*62d0*/  @!UP0 UMOV UR5, UR9 ;  /* 0x0000000900058c82 */ /* 0x000fe40008000000 */
[----:B------:R-:W-:Y:S02]  /*62e0*/  UIMAD UR37, UR5, UR48, UR6 ;  /* 0x00000030052572a4 */ /* 0x000fe4000f8e0206 */
[----:B------:R-:W-:Y:S11]  /*62f0*/  UIMAD UR36, UR8, UR58, UR4 ;  /* 0x0000003a082472a4 */ /* 0x000ff6000f8e0204 */
[----:B------:R-:W-:Y:S01]  /*6300*/  @!UPT UIADD3 URZ, UPT, UPT, URZ, URZ, URZ ;  /* 0x000000fffffff290 */ /* 0x000fe2000fffe0ff */
.L_x_90:
[----:B------:R-:W-:Y:S01]  /*6310*/  UISETP.NE.AND UP0, UPT, UR38, 0x1, UPT ;  /* 0x000000012600788c */ /* 0x000fe2000bf05270 */
[----:B------:R-:W-:Y:S01]  /*6320*/  @P0 SHF.R.U32.HI R4, RZ, 0x10, R5 ;  /* 0x00000010ff040819 */ /* 0x000fe20000011605 */
[----:B------:R-:W-:Y:S01]  /*6330*/  USHF.L.U32 UR41, UR24, 0x7, URZ ;  /* 0x0000000718297899 */ /* 0x000fe200080006ff */
[----:B------:R-:W-:Y:S02]  /*6340*/  BSSY.RECONVERGENT B6, `(.L_x_91) ;  /* 0x0000034000067945 */ /* 0x000fe40003800200 */
[----:B------:R-:W-:Y:S02]  /*6350*/  @P0 R2UR UR63, R4 ;  /* 0x00000000043f02ca */ /* 0x000fe400000e0000 */
[----:B------:R-:W-:Y:S04]  /*6360*/  LOP3.LUT P0, RZ, R60, 0x1b0, RZ, 0xc0, !PT ;  /* 0x000001b03cff7812 */ /* 0x000fe8000780c0ff */
[----:B------:R-:W1:Y:S01]  /*6370*/  @!UP0 LDCU.128 UR12, c[0x0][0xc10] ;  /* 0x00018200ff0c87ac */ /* 0x000e620008000c00 */
[----:B------:R-:W2:Y:S01]  /*6380*/  @!UP0 LDCU UR5, c[0x0][0xc0c] ;  /* 0x00018180ff0587ac */ /* 0x000ea20008000800 */
[----:B------:R-:W3:Y:S01]  /*6390*/  @!UP0 LDCU UR10, c[0x0][0xc20] ;  /* 0x00018400ff0a87ac */ /* 0x000ee20008000800 */
[----:B-1----:R-:W-:Y:S02]  /*63a0*/  UIMAD.WIDE.U32 UR8, UR37, UR12, URZ ;  /* 0x0000000c250872a5 */ /* 0x002fe4000f8e00ff */
[----:B------:R-:W-:Y:S02]  /*63b0*/  UIMAD.WIDE.U32 UR6, UR36, UR15, URZ ;  /* 0x0000000f240672a5 */ /* 0x000fe4000f8e00ff */
[----:B------:R-:W-:Y:S03]  /*63c0*/  @!UP0 UISETP.NE.AND UP1, UPT, UR14, 0x1, UPT ;  /* 0x000000010e00888c */ /* 0x000fe6000bf25270 */
[----:B------:R-:W-:Y:S01]  /*63d0*/  @!UP0 UMOV UR4, UR9 ;  /* 0x0000000900048c82 */ /* 0x000fe20008000000 */
[----:B--2---:R-:W-:Y:S02]  /*63e0*/  @!UP0 UISETP.NE.AND UP2, UPT, UR5, 0x1, UPT ;  /* 0x000000010500888c */ /* 0x004fe4000bf45270 */
[----:B------:R-:W-:Y:S01]  /*63f0*/  @!UP0 USHF.R.U32.HI UR4, URZ, UR13, UR4 ;  /* 0x0000000dff048299 */ /* 0x000fe20008011604 */
[----:B------:R-:W-:Y:S02]  /*6400*/  @!UP0 UMOV UR6, UR7 ;  /* 0x0000000700068c82 */ /* 0x000fe40008000000 */
[----:B---3--:R-:W-:Y:S02]  /*6410*/  @!UP0 USHF.R.U32.HI UR6, URZ, UR10, UR6 ;  /* 0x0000000aff068299 */ /* 0x008fe40008011606 */
[----:B------:R-:W-:Y:S02]  /*6420*/  @!UP0 USEL UR7, UR37, UR4, !UP2 ;  /* 0x0000000425078287 */ /* 0x000fe4000d000000 */
[----:B------:R-:W-:Y:S04]  /*6430*/  @!UP0 USEL UR6, UR36, UR6, !UP1 ;  /* 0x0000000624068287 */ /* 0x000fe8000c800000 */
[----:B------:R-:W-:Y:S02]  /*6440*/  @!UP0 UIADD3 UR4, UPT, UPT, -UR7, UR6, URZ ;  /* 0x0000000607048290 */ /* 0x000fe4000fffe1ff */
[----:B------:R-:W-:Y:S02]  /*6450*/  @!UP0 UIADD3 UR6, UPT, UPT, UR7, -UR6, URZ ;  /* 0x8000000607068290 */ /* 0x000fe4000fffe0ff */
[----:B------:R-:W-:Y:S02]  /*6460*/  @!UP0 UIMAD UR37, UR4, UR5, UR37 ;  /* 0x00000005042582a4 */ /* 0x000fe4000f8e0225 */
[----:B------:R-:W-:Y:S01]  /*6470*/  @!UP0 UIMAD UR36, UR6, UR14, UR36 ;  /* 0x0000000e062482a4 */ /* 0x000fe2000f8e0224 */
[----:B------:R-:W-:Y:S11]  /*6480*/  @!P0 BRA `(.L_x_92) ;  /* 0x00000000007c8947 */ /* 0x000ff60003800000 */
[----:B------:R-:W1:Y:S01]  /*6490*/  LDCU.64 UR8, c[0x4][0x80] ;  /* 0x01001000ff0877ac */ /* 0x000e620008000a00 */
[----:B------:R-:W-:Y:S01]  /*64a0*/  MOV R16, 0x0 ;  /* 0x0000000000107802 */ /* 0x000fe20000000f00 */
[----:B------:R-:W-:Y:S02]  /*64b0*/  HFMA2 R12, -RZ, RZ, 0, 5.9604644775390625e-08 ;  /* 0x00000001ff0c7431 */ /* 0x000fe400000001ff */
[----:B------:R-:W-:Y:S01]  /*64c0*/  IMAD.MOV.U32 R8, RZ, RZ, 0x70 ;  /* 0x00000070ff087424 */ /* 0x000fe200078e00ff */
[----:B------:R2:W3:Y:S01]  /*64d0*/  LDC.64 R14, c[0x4][R16] ;  /* 0x01000000100e7b82 */ /* 0x0004e20000000a00 */
[----:B------:R-:W4:Y:S01]  /*64e0*/  LDCU.64 UR6, c[0x4][0x88] ;  /* 0x01001100ff0677ac */ /* 0x000f220008000a00 */
[----:B------:R-:W-:Y:S01]  /*64f0*/  IMAD.MOV.U32 R13, RZ, RZ, RZ ;  /* 0x000000ffff0d7224 */ /* 0x000fe200078e00ff */
[----:B------:R-:W2:Y:S01]  /*6500*/  LDCU.64 UR4, c[0x4][0x8] ;  /* 0x01000100ff0477ac */ /* 0x000ea20008000a00 */
[----:B-1----:R-:W-:Y:S01]  /*6510*/  MOV R5, UR9 ;  /* 0x0000000900057c02 */ /* 0x002fe20008000f00 */
[----:B------:R-:W-:Y:S01]  /*6520*/  IMAD.U32 R4, RZ, RZ, UR8 ;  /* 0x00000008ff047e24 */ /* 0x000fe2000f8e00ff */
[----:B----4-:R-:W-:Y:S01]  /*6530*/  MOV R7, UR7 ;  /* 0x0000000700077c02 */ /* 0x010fe20008000f00 */
[----:B------:R-:W-:Y:S01]  /*6540*/  IMAD.U32 R6, RZ, RZ, UR6 ;  /* 0x00000006ff067e24 */ /* 0x000fe2000f8e00ff */
[----:B--2---:R-:W-:Y:S01]  /*6550*/  MOV R11, UR5 ;  /* 0x00000005000b7c02 */ /* 0x004fe20008000f00 */
[----:B------:R-:W-:Y:S02]  /*6560*/  IMAD.U32 R10, RZ, RZ, UR4 ;  /* 0x00000004ff0a7e24 */ /* 0x000fe4000f8e00ff */
[----:B------:R-:W-:Y:S07]  /*6570*/  LEPC R20, `(.L_x_93) ;  /* 0x000000001014794e */ /* 0x000fee0000000000 */
[----:B---3-5:R-:W-:Y:S05]  /*6580*/  CALL.ABS.NOINC R14 ;  /* 0x000000000e007343 */ /* 0x028fea0003c00000 */
.L_x_93:
[----:B------:R-:W1:Y:S01]  /*6590*/  LDCU.64 UR8, c[0x4][0x80] ;  /* 0x01001000ff0877ac */ /* 0x000e620008000a00 */
[----:B------:R-:W2:Y:S01]  /*65a0*/  LDC.64 R16, c[0x4][R16] ;  /* 0x0100000010107b82 */ /* 0x000ea20000000a00 */
[----:B------:R-:W-:Y:S02]  /*65b0*/  HFMA2 R12, -RZ, RZ, 0, 5.9604644775390625e-08 ;  /* 0x00000001ff0c7431 */ /* 0x000fe400000001ff */
[----:B------:R-:W-:Y:S02]  /*65c0*/  IMAD.MOV.U32 R8, RZ, RZ, 0x70 ;  /* 0x00000070ff087424 */ /* 0x000fe400078e00ff */
[----:B------:R-:W-:Y:S01]  /*65d0*/  IMAD.MOV.U32 R13, RZ, RZ, RZ ;  /* 0x000000ffff0d7224 */ /* 0x000fe200078e00ff */
[----:B------:R-:W3:Y:S01]  /*65e0*/  LDCU.64 UR6, c[0x4][0x88] ;  /* 0x01001100ff0677ac */ /* 0x000ee20008000a00 */
[----:B------:R-:W4:Y:S01]  /*65f0*/  LDCU.64 UR4, c[0x4][0x8] ;  /* 0x01000100ff0477ac */ /* 0x000f220008000a00 */
[----:B-1----:R-:W-:Y:S02]  /*6600*/  MOV R4, UR8 ;  /* 0x0000000800047c02 */ /* 0x002fe40008000f00 */
[----:B------:R-:W-:Y:S02]  /*6610*/  MOV R5, UR9 ;  /* 0x0000000900057c02 */ /* 0x000fe40008000f00 */
[----:B---3--:R-:W-:Y:S01]  /*6620*/  MOV R7, UR7 ;  /* 0x0000000700077c02 */ /* 0x008fe20008000f00 */
[----:B------:R-:W-:Y:S01]  /*6630*/  IMAD.U32 R6, RZ, RZ, UR6 ;  /* 0x00000006ff067e24 */ /* 0x000fe2000f8e00ff */
[----:B----4-:R-:W-:Y:S01]  /*6640*/  MOV R11, UR5 ;  /* 0x00000005000b7c02 */ /* 0x010fe20008000f00 */
[----:B------:R-:W-:Y:S02]  /*6650*/  IMAD.U32 R10, RZ, RZ, UR4 ;  /* 0x00000004ff0a7e24 */ /* 0x000fe4000f8e00ff */
[----:B------:R-:W-:Y:S07]  /*6660*/  LEPC R20, `(.L_x_92) ;  /* 0x000000001014794e */ /* 0x000fee0000000000 */
[----:B--2---:R-:W-:Y:S05]  /*6670*/  CALL.ABS.NOINC R16 ;  /* 0x0000000010007343 */ /* 0x004fea0003c00000 */
.L_x_92:
[----:B------:R-:W-:Y:S05]  /*6680*/  BSYNC.RECONVERGENT B6 ;  /* 0x0000000000067941 */ /* 0x000fea0003800200 */
.L_x_91:
[----:B------:R-:W-:Y:S02]  /*6690*/  R2UR UR6, R59 ;  /* 0x000000003b0672ca */ /* 0x000fe400000e0000 */
[----:B------:R-:W-:Y:S02]  /*66a0*/  R2UR UR5, R54 ;  /* 0x00000000360572ca */ /* 0x000fe400000e0000 */
[----:B------:R-:W-:Y:S02]  /*66b0*/  R2UR UR4, R53 ;  /* 0x00000000350472ca */ /* 0x000fe400000e0000 */
[----:B------:R-:W-:Y:S02]  /*66c0*/  ISETP.NE.U32.AND P4, PT, R42, RZ, PT ;  /* 0x000000ff2a00720c */ /* 0x000fe40003f85070 */
[----:B------:R-:W-:Y:S02]  /*66d0*/  ISETP.NE.U32.AND P2, PT, RZ, UR54, PT ;  /* 0x00000036ff007c0c */ /* 0x000fe4000bf45070 */
[----:B------:R-:W-:Y:S02]  /*66e0*/  ISETP.NE.AND.EX P4, PT, R43, RZ, PT, P4 ;  /* 0x000000ff2b00720c */ /* 0x000fe40003f85340 */
[----:B------:R-:W-:Y:S01]  /*66f0*/  ISETP.NE.AND.EX P2, PT, RZ, UR55, PT, P2 ;  /* 0x00000037ff007c0c */ /* 0x000fe2000bf45320 */
[----:B------:R-:W-:Y:S02]  /*6700*/  UISETP.NE.AND UP2, UPT, UR6, URZ, UPT ;  /* 0x000000ff0600728c */ /* 0x000fe4000bf45270 */
[----:B------:R-:W-:Y:S04]  /*6710*/  UISETP.NE.U32.AND UP0, UPT, UR5, URZ, UPT ;  /* 0x000000ff0500728c */ /* 0x000fe8000bf05070 */
[----:B------:R-:W-:Y:S01]  /*6720*/  UISETP.NE.AND.EX UP1, UPT, UR4, URZ, UPT, UP0 ;  /* 0x000000ff0400728c */ /* 0x000fe2000bf25300 */
[----:B------:R-:W-:Y:S01]  /*6730*/  PLOP3.LUT P1, PT, PT, PT, UP2, 0x80, 0x8 ;  /* 0x000000000008781c */ /* 0x000fe20003f2f028 */
[----:B------:R-:W-:Y:S03]  /*6740*/  UPLOP3.LUT UP0, UPT, UPT, UPT, UPT, 0x40, 0x4 ;  /* 0x000000000004789c */ /* 0x000fe60003f0e870 */
[----:B------:R-:W-:Y:S06]  /*6750*/  @UP2 UPLOP3.LUT UP0, UPT, UPT, UPT, UP1, 0x80, 0x8 ;  /* 0x000000000008289c */ /* 0x000fec0003f0f010 */
[----:B------:R-:W-:Y:S01]  /*6760*/  PLOP3.LUT P0, PT, PT, PT, UP0, 0x80, 0x8 ;  /* 0x000000000008781c */ /* 0x000fe20003f0f008 */
[----:B------:R-:W-:Y:S01]  /*6770*/  @!UPT UIADD3 URZ, UPT, UPT, URZ, URZ, URZ ;  /* 0x000000fffffff290 */ /* 0x000fe2000fffe0ff */
[----:B------:R-:W-:Y:S11]  /*6780*/  BRA.U !UP1, `(.L_x_94) ;  /* 0x0000000109407547 */ /* 0x000ff6000b800000 */
[----:B------:R-:W-:Y:S01]  /*6790*/  UISETP.NE.U32.AND UP0, UPT, UR54, URZ, UPT ;  /* 0x000000ff3600728c */ /* 0x000fe2000bf05070 */
[----:B------:R-:W-:Y:S01]  /*67a0*/  R2UR UR6, R54 ;  /* 0x00000000360672ca */ /* 0x000fe200000e0000 */
[----:B------:R-:W1:Y:S01]  /*67b0*/  LDCU.64 UR8, c[0x0][0x358] ;  /* 0x00006b00ff0877ac */ /* 0x000e620008000a00 */
[----:B------:R-:W-:Y:S02]  /*67c0*/  HFMA2 R51, -RZ, RZ, 0, 5.9604644775390625e-08 ;  /* 0x00000001ff337431 */ /* 0x000fe400000001ff */
[----:B------:R-:W-:Y:S01]  /*67d0*/  IMAD.MOV.U32 R0, RZ, RZ, 0x1 ;  /* 0x00000001ff007424 */ /* 0x000fe200078e00ff */
[----:B------:R-:W-:Y:S06]  /*67e0*/  UISETP.NE.AND.EX UP0, UPT, UR55, URZ, UPT, UP0 ;  /* 0x000000ff3700728c */ /* 0x000fec000bf05300 */
[----:B------:R-:W-:Y:S05]  /*67f0*/  PLOP3.LUT P3, PT, PT, PT, UP0, 0x80, 0x8 ;  /* 0x000000000008781c */ /* 0x000fea0003f6f008 */
[----:B------:R-:W2:Y:S01]  /*6800*/  @UP0 LDCU.64 UR4, c[0x0][0x988] ;  /* 0x00013100ff0407ac */ /* 0x000ea20008000a00 */
[----:B------:R-:W-:Y:S07]  /*6810*/  @UP0 UIMAD UR6, UR52, UR6, URZ ;  /* 0x00000006340602a4 */ /* 0x000fee000f8e02ff */
[----:B------:R-:W-:Y:S01]  /*6820*/  @!P3 PRMT R51, R0, 0x7610, R51 ;  /* 0x000076100033b816 */ /* 0x000fe20000000033 */
[----:B--2---:R-:W-:Y:S06]  /*6830*/  @UP0 UIMAD.WIDE UR4, UR6, 0x4, UR4 ;  /* 0x00000004060408a5 */ /* 0x004fec000f8e0204 */
[----:B------:R-:W-:Y:S02]  /*6840*/  IMAD.U32 R4, RZ, RZ, UR4 ;  /* 0x00000004ff047e24 */ /* 0x000fe4000f8e00ff */
[----:B------:R-:W-:Y:S03]  /*6850*/  IMAD.U32 R5, RZ, RZ, UR5 ;  /* 0x00000005ff057e24 */ /* 0x000fe6000f8e00ff */
[----:B------:R-:W2:Y:S02]  /*6860*/  @!UP0 LDCU UR4, c[0x0][0x980] ;  /* 0x00013000ff0487ac */ /* 0x000ea40008000800 */
[----:B-1---5:R1:W5:Y:S02]  /*6870*/  @P3 LDG.E R27, desc[UR8][R4.64] ;  /* 0x00000008041b3981 */ /* 0x022364000c1e1900 */
[----:B-12---:R-:W-:Y:S02]  /*6880*/  @!P3 MOV R27, UR4 ;  /* 0x00000004001bbc02 */ /* 0x006fe40008000f00 */
.L_x_94:
[----:B------:R-:W-:Y:S05]  /*6890*/  @!P4 BRA `(.L_x_95) ;  /* 0x000000000024c947 */ /* 0x000fea0003800000 */
[----:B------:R-:W-:Y:S01]  /*68a0*/  ISETP.NE.U32.AND P3, PT, R40, RZ, PT ;  /* 0x000000ff2800720c */ /* 0x000fe20003f65070 */
[----:B------:R-:W1:Y:S03]  /*68b0*/  LDCU.64 UR4, c[0x0][0x358] ;  /* 0x00006b00ff0477ac */ /* 0x000e660008000a00 */
[----:B------:R-:W-:Y:S11]  /*68c0*/  ISETP.NE.AND.EX P3, PT, R41, RZ, PT, P3 ;  /* 0x000000ff2900720c */ /* 0x000ff60003f65330 */
[----:B------:R-:W-:Y:S02]  /*68d0*/  @!UPT UIADD3 URZ, UPT, UPT, URZ, URZ, URZ ;  /* 0x000000fffffff290 */ /* 0x000fe4000fffe0ff */
[----:B------:R-:W2:Y:S01]  /*68e0*/  @P3 LDC.64 R4, c[0x0][0x9a8] ;  /* 0x00026a00ff043b82 */ /* 0x000ea20000000a00 */
[----:B------:R-:W-:Y:S04]  /*68f0*/  @P3 IMAD R0, R42, UR52, RZ ;  /* 0x000000342a003c24 */ /* 0x000fe8000f8e02ff */
[----:B--2---:R-:W-:Y:S05]  /*6900*/  @P3 IMAD.WIDE R4, R0, 0x4, R4 ;  /* 0x0000000400043825 */ /* 0x004fea00078e0204 */
[----:B-1---5:R1:W5:Y:S02]  /*6910*/  @P3 LDG.E R24, desc[UR4][R4.64] ;  /* 0x0000000404183981 */ /* 0x022364000c1e1900 */
[----:B-1----:R-:W2:Y:S02]  /*6920*/  @!P3 LDC R24, c[0x0][0x9a0] ;  /* 0x00026800ff18bb82 */ /* 0x002ea40000000800 */
.L_x_95:
[----:B-----5:R-:W-:Y:S01]  /*6930*/  FSETP.NEU.AND P3, PT, R27, RZ, PT ;  /* 0x000000ff1b00720b */ /* 0x020fe20003f6d000 */
[----:B------:R-:W1:Y:S01]  /*6940*/  LDCU.128 UR12, c[0x0][0xb90] ;  /* 0x00017200ff0c77ac */ /* 0x000e620008000c00 */
[----:B------:R-:W-:Y:S01]  /*6950*/  SEL R3, RZ, 0xffffffff, P2 ;  /* 0xffffffffff037807 */ /* 0x000fe20001000000 */
[----:B------:R-:W-:Y:S01]  /*6960*/  IMAD.SHL.U32 R72, R49, 0x2, RZ ;  /* 0x0000000231487824 */ /* 0x000fe200078e00ff */
[----:B------:R-:W-:Y:S01]  /*6970*/  @P1 LOP3.LUT P2, RZ, R51, 0xff, RZ, 0xc0, !PT ;  /* 0x000000ff33ff1812 */ /* 0x000fe2000784c0ff */
[----:B------:R-:W-:Y:S01]  /*6980*/  BSSY B1, `(.L_x_96) ;  /* 0x000004e000017945 */ /* 0x000fe20003800000 */
[----:B------:R-:W-:Y:S01]  /*6990*/  @P1 SEL R0, RZ, 0xffffffff, P3 ;  /* 0xffffffffff001807 */ /* 0x000fe20001800000 */
[----:B------:R-:W-:Y:S01]  /*69a0*/  VIADD R69, R72, UR49 ;  /* 0x0000003148457c36 */ /* 0x000fe20008000000 */
[----:B------:R-:W-:Y:S01]  /*69b0*/  LOP3.LUT R48, R48, 0x1, RZ, 0x3c, !PT ;  /* 0x0000000130307812 */ /* 0x000fe200078e3cff */
[----:B------:R-:W3:Y:S01]  /*69c0*/  LDCU UR11, c[0x0][0xba0] ;  /* 0x00017400ff0b77ac */ /* 0x000ee20008000800 */
[----:B------:R-:W-:Y:S01]  /*69d0*/  @P0 SEL R0, R3, R0, !P2 ;  /* 0x0000000003000207 */ /* 0x000fe20005000000 */
[----:B------:R-:W-:Y:S01]  /*69e0*/  IMAD.MOV.U32 R73, RZ, RZ, 0x1 ;  /* 0x00000001ff497424 */ /* 0x000fe200078e00ff */
[----:B------:R-:W-:Y:S01]  /*69f0*/  LEA R70, R22, UR49, 0x3 ;  /* 0x0000003116467c11 */ /* 0x000fe2000f8e18ff */
[----:B------:R-:W-:Y:S01]  /*6a00*/  USHF.L.U32 UR8, UR51, 0x6, URZ ;  /* 0x0000000633087899 */ /* 0x000fe200080006ff */
[----:B------:R-:W-:Y:S01]  /*6a10*/  @P1 LOP3.LUT R0, R0, 0x1, RZ, 0xc0, !PT ;  /* 0x0000000100001812 */ /* 0x000fe200078ec0ff */
[----:B------:R-:W-:Y:S01]  /*6a20*/  IMAD.IADD R25, R23, 0x1, R2 ;  /* 0x0000000117197824 */ /* 0x000fe200078e0202 */
[----:B------:R-:W-:Y:S01]  /*6a30*/  R2UR UR4, R57 ;  /* 0x00000000390472ca */ /* 0x000fe200000e0000 */
[----:B------:R-:W-:Y:S01]  /*6a40*/  IMAD.MOV.U32 R71, RZ, RZ, RZ ;  /* 0x000000ffff477224 */ /* 0x000fe200078e00ff */
[----:B------:R-:W-:Y:S01]  /*6a50*/  ISETP.NE.U32.OR P5, PT, R0, 0x1, !P1 ;  /* 0x000000010000780c */ /* 0x000fe20004fa5470 */
[----:B------:R-:W-:Y:S01]  /*6a60*/  IMAD.U32 R65, RZ, RZ, UR8 ;  /* 0x00000008ff417e24 */ /* 0x000fe2000f8e00ff */
[----:B------:R-:W-:Y:S02]  /*6a70*/  R2UR UR6, R56 ;  /* 0x00000000380672ca */ /* 0x000fe400000e0000 */
[----:B------:R-:W-:Y:S02]  /*6a80*/  CS2R R38, SRZ ;  /* 0x0000000000267805 */ /* 0x000fe4000001ff00 */
[----:B------:R-:W-:Y:S02]  /*6a90*/  R2UR UR10, R58 ;  /* 0x000000003a0a72ca */ /* 0x000fe400000e0000 */
[----:B------:R-:W-:Y:S02]  /*6aa0*/  CS2R R36, SRZ ;  /* 0x0000000000247805 */ /* 0x000fe4000001ff00 */
[----:B------:R-:W-:Y:S02]  /*6ab0*/  R2UR UR9, R55 ;  /* 0x00000000370972ca */ /* 0x000fe400000e0000 */
[----:B------:R-:W-:Y:S02]  /*6ac0*/  CS2R R30, SRZ ;  /* 0x00000000001e7805 */ /* 0x000fe4000001ff00 */
[----:B------:R-:W-:Y:S02]  /*6ad0*/  PLOP3.LUT P2, PT, PT, PT, UP1, 0x80, 0x8 ;  /* 0x000000000008781c */ /* 0x000fe40003f4f018 */
[----:B------:R-:W-:Y:S02]  /*6ae0*/  CS2R R28, SRZ ;  /* 0x00000000001c7805 */ /* 0x000fe4000001ff00 */
[----:B------:R-:W-:Y:S01]  /*6af0*/  LOP3.LUT P4, R66, R51, 0xff, RZ, 0xc0, !PT ;  /* 0x000000ff33427812 */ /* 0x000fe2000788c0ff */
[----:B------:R-:W-:Y:S01]  /*6b00*/  UIMAD.WIDE.U32 UR4, UR8, UR4, URZ ;  /* 0x00000004080472a5 */ /* 0x000fe2000f8e00ff */
[----:B------:R-:W-:Y:S01]  /*6b10*/  SEL R4, RZ, 0xffffffff, P3 ;  /* 0xffffffffff047807 */ /* 0x000fe20001800000 */
[----:B------:R-:W-:Y:S01]  /*6b20*/  IMAD.IADD R68, R61, 0x1, R69 ;  /* 0x000000013d447824 */ /* 0x000fe200078e0245 */
[----:B------:R-:W-:Y:S01]  /*6b30*/  @P5 SHF.L.U32 R0, R48, 0x1f, RZ ;  /* 0x0000001f30005819 */ /* 0x000fe200000006ff */
[----:B------:R-:W-:Y:S01]  /*6b40*/  USHF.R.U32.HI UR5, URZ, UR6, UR5 ;  /* 0x00000006ff057299 */ /* 0x000fe20008011605 */
[----:B------:R-:W-:Y:S01]  /*6b50*/  P2R R67, PR, RZ, 0x20 ;  /* 0x00000020ff437803 */ /* 0x000fe20000000000 */
[----:B------:R-:W-:Y:S01]  /*6b60*/  UISETP.NE.AND UP0, UPT, UR10, 0x1, UPT ;  /* 0x000000010a00788c */ /* 0x000fe2000bf05270 */
[----:B------:R4:W2:Y:S03]  /*6b70*/  @P5 SYNCS.PHASECHK.TRANS64.TRYWAIT P1, [UR49+0x110], R0 ;  /* 0x00011000ff0055a7 */ /* 0x0008a60008021131 */
[----:B------:R-:W-:Y:S01]  /*6b80*/  USEL UR5, UR8, UR5, !UP0 ;  /* 0x0000000508057287 */ /* 0x000fe2000c000000 */
[----:B------:R-:W-:Y:S01]  /*6b90*/  @P2 SEL R4, R3, R4, !P4 ;  /* 0x0000000403042207 */ /* 0x000fe20006000000 */
[----:B------:R-:W-:Y:S03]  /*6ba0*/  UISETP.NE.AND UP0, UPT, UR9, 0x1, UPT ;  /* 0x000000010900788c */ /* 0x000fe6000bf05270 */
[----:B------:R-:W-:Y:S01]  /*6bb0*/  LOP3.LUT R4, R4, 0x1, RZ, 0xc0, !PT ;  /* 0x0000000104047812 */ /* 0x000fe200078ec0ff */
[----:B------:R-:W-:Y:S02]  /*6bc0*/  IMAD R6, RZ, RZ, -UR5 ;  /* 0x80000005ff067e24 */ /* 0x000fe4000f8e02ff */
[----:B------:R-:W-:Y:S02]  /*6bd0*/  IMAD.U32 R64, RZ, RZ, UR5 ;  /* 0x00000005ff407e24 */ /* 0x000fe4000f8e00ff */
[----:B------:R-:W-:Y:S01]  /*6be0*/  IMAD R65, R6, UR10, R65 ;  /* 0x0000000a06417c24 */ /* 0x000fe2000f8e0241 */
[----:B----4-:R-:W-:Y:S04]  /*6bf0*/  SHF.L.U32 R0, R47, 0x1f, RZ ;  /* 0x0000001f2f007819 */ /* 0x010fe800000006ff */
[----:B------:R4:W4:Y:S01]  /*6c00*/  SYNCS.PHASECHK.TRANS64.TRYWAIT P0, [R70+URZ+0x170], R0 ;  /* 0x00017000460075a7 */ /* 0x00092200080011ff */
[----:B-1----:R-:W-:Y:S07]  /*6c10*/  UIMAD.WIDE.U32 UR6, UR5, UR12, URZ ;  /* 0x0000000c050672a5 */ /* 0x002fee000f8e00ff */
[----:B------:R-:W-:Y:S02]  /*6c20*/  UMOV UR4, UR7 ;  /* 0x0000000700047c82 */ /* 0x000fe40008000000 */
[----:B------:R-:W-:Y:S04]  /*6c30*/  USHF.R.U32.HI UR4, URZ, UR13, UR4 ;  /* 0x0000000dff047299 */ /* 0x000fe80008011604 */
[----:B------:R-:W-:Y:S02]  /*6c40*/  USEL UR4, UR5, UR4, !UP0 ;  /* 0x0000000405047287 */ /* 0x000fe4000c000000 */
[----:B------:R-:W-:Y:S02]  /*6c50*/  UISETP.NE.AND UP0, UPT, UR14, 0x1, UPT ;  /* 0x000000010e00788c */ /* 0x000fe4000bf05270 */
[----:B------:R-:W-:Y:S02]  /*6c60*/  UIMAD.WIDE.U32 UR6, UR4, UR15, URZ ;  /* 0x0000000f040672a5 */ /* 0x000fe4000f8e00ff */
[----:B------:R-:W-:Y:S02]  /*6c70*/  IMAD.U32 R63, RZ, RZ, UR4 ;  /* 0x00000004ff3f7e24 */ /* 0x000fe4000f8e00ff */
[----:B------:R-:W-:Y:S01]  /*6c80*/  PLOP3.LUT P2, PT, PT, PT, UP0, 0x80, 0x8 ;  /* 0x000000000008781c */ /* 0x000fe20003f4f008 */
[----:B------:R-:W-:Y:S02]  /*6c90*/  IMAD R5, RZ, RZ, -UR4 ;  /* 0x80000004ff057e24 */ /* 0x000fe4000f8e02ff */
[----:B------:R-:W-:Y:S01]  /*6ca0*/  UMOV UR6, UR7 ;  /* 0x0000000700067c82 */ /* 0x000fe20008000000 */
[----:B------:R-:W-:Y:S01]  /*6cb0*/  IMAD.U32 R62, RZ, RZ, UR4 ;  /* 0x00000004ff3e7e24 */ /* 0x000fe2000f8e00ff */
[----:B---3--:R-:W-:Y:S01]  /*6cc0*/  USHF.R.U32.HI UR6, URZ, UR11, UR6 ;  /* 0x0000000bff067299 */ /* 0x008fe20008011606 */
[----:B------:R-:W-:Y:S05]  /*6cd0*/  IMAD R64, R5, UR9, R64 ;  /* 0x0000000905407c24 */ /* 0x000fea000f8e0240 */
[----:B------:R-:W-:Y:S02]  /*6ce0*/  SEL R63, R63, UR6, !P2 ;  /* 0x000000063f3f7c07 */ /* 0x000fe4000d000000 */
[----:B------:R-:W-:Y:S03]  /*6cf0*/  ISETP.NE.U32.AND P2, PT, R4, 0x1, PT ;  /* 0x000000010400780c */ /* 0x000fe60003f45070 */
[----:B------:R-:W-:Y:S01]  /*6d00*/  IMAD.MOV R3, RZ, RZ, -R63 ;  /* 0x000000ffff037224 */ /* 0x000fe200078e0a3f */
[----:B------:R-:W-:Y:S03]  /*6d10*/  P2R R74, PR, RZ, 0x4 ;  /* 0x00000004ff4a7803 */ /* 0x000fe60000000000 */
[----:B------:R-:W-:Y:S01]  /*6d20*/  IMAD R62, R3, UR14, R62 ;  /* 0x0000000e033e7c24 */ /* 0x000fe2000f8e023e */
[----:B--2---:R-:W-:Y:S01]  /*6d30*/  @P5 SEL R73, RZ, 0x1, !P1 ;  /* 0x00000001ff495807 */ /* 0x004fe20004800000 */
[----:B------:R-:W-:Y:S06]  /*6d40*/  @!P5 BRA `(.L_x_97) ;  /* 0x000000000044d947 */ /* 0x000fec0003800000 */
[----:B------:R-:W-:Y:S01]  /*6d50*/  IMAD.MOV.U32 R38, RZ, RZ, RZ ;  /* 0x000000ffff267224 */ /* 0x000fe200078e00ff */
[----:B------:R-:W-:Y:S01]  /*6d60*/  ISETP.NE.AND P1, PT, R73, RZ, PT ;  /* 0x000000ff4900720c */ /* 0x000fe20003f25270 */
[----:B------:R-:W-:Y:S01]  /*6d70*/  BSSY B0, `(.L_x_98) ;  /* 0x0000008000007945 */ /* 0x000fe20003800000 */
[----:B------:R-:W-:Y:S02]  /*6d80*/  CS2R R30, SRZ ;  /* 0x00000000001e7805 */ /* 0x000fe4000001ff00 */
[----:B------:R-:W-:Y:S02]  /*6d90*/  CS2R R28, SRZ ;  /* 0x00000000001c7805 */ /* 0x000fe4000001ff00 */
[----:B------:R-:W-:Y:S07]  /*6da0*/  CS2R R36, SRZ ;  /* 0x0000000000247805 */ /* 0x000fee000001ff00 */
[----:B------:R-:W-:Y:S05]  /*6db0*/  @P1 BRA `(.L_x_99) ;  /* 0x00000000000c1947 */ /* 0x000fea0003800000 */
[----:B------:R-:W-:Y:S04]  /*6dc0*/  SHF.L.U32 R3, R48, 0x1f, RZ ;  /* 0x0000001f30037819 */ /* 0x000fe800000006ff */
[----:B------:R-:W1:Y:S02]  /*6dd0*/  SYNCS.PHASECHK.TRANS64.TRYWAIT P1, [UR49+0x110], R3 ;  /* 0x00011003ff0075a7 */ /* 0x000e640008021131 */
[----:B-1----:R-:W-:Y:S05]  /*6de0*/  @!P1 BRA `(.L_x_100) ;  /* 0x0000003000a89947 */ /* 0x002fea0003800000 */
.L_x_99:
[----:B------:R-:W-:Y:S05]  /*6df0*/  BSYNC B0 ;  /* 0x0000000000007941 */ /* 0x000fea0003800000 */
.L_x_98:
[----:B------:R-:W-:Y:S01]  /*6e00*/  ISETP.NE.AND P1, PT, R74, RZ, PT ;  /* 0x000000ff4a00720c */ /* 0x000fe20003f25270 */
[----:B------:R-:W-:Y:S11]  /*6e10*/  HFMA2 R71, -RZ, RZ, 0, 5.9604644775390625e-08 ;  /* 0x00000001ff477431 */ /* 0x000ff600000001ff */
[----:B------:R-:W-:Y:S01]  /*6e20*/  @!UPT UIADD3 URZ, UPT, UPT, URZ, URZ, URZ ;  /* 0x000000fffffff290 */ /* 0x000fe2000fffe0ff */
[----:B------:R-:W-:Y:S05]  /*6e30*/  @P1 WARPSYNC.ALL ;  /* 0x0000000000001948 */ /* 0x000fea0003800000 */
[----:B------:R2:W3:Y:S04]  /*6e40*/  @P1 LDSM.16.M88.4 R28, [R72+UR49+0x200] ;  /* 0x00020031481c183b */ /* 0x0004e80008000200 */
[----:B------:R2:W1:Y:S02]  /*6e50*/  @P1 LDSM.16.M88.4 R36, [R68+0x200] ;  /* 0x000200004424183b */ /* 0x0004640000000200 */
.L_x_97:
[----:B------:R-:W-:Y:S05]  /*6e60*/  BSYNC B1 ;  /* 0x0000000000017941 */ /* 0x000fea0003800000 */
.L_x_96:
[----:B-1----:R-:W-:Y:S04]  /*6e70*/  SHF.R.U32.HI R2, RZ, 0x15, R25 ;  /* 0x00000015ff027819 */ /* 0x002fe80000011619 */
[----:B------:R-:W-:Y:S01]  /*6e80*/  LOP3.LUT P1, RZ, R2, 0x3, R52, 0x48, !PT ;  /* 0x0000000302ff7812 */ /* 0x000fe20007824834 */
[----:B------:R-:W-:Y:S01]  /*6e90*/  @!UPT UIADD3 URZ, UPT, UPT, URZ, URZ, URZ ;  /* 0x000000fffffff290 */ /* 0x000fe2000fffe0ff */
[----:B----4-:R-:W-:Y:S11]  /*6ea0*/  @P0 BRA `(.L_x_101) ;  /* 0x0000000000080947 */ /* 0x010ff60003800000 */
[----:B------:R-:W1:Y:S02]  /*6eb0*/  SYNCS.PHASECHK.TRANS64.TRYWAIT P0, [R70+URZ+0x170], R0 ;  /* 0x00017000460075a7 */ /* 0x000e6400080011ff */
[----:B-1----:R-:W-:Y:S05]  /*6ec0*/  @!P0 BRA `(.L_x_102) ;  /* 0x0000003000888947 */ /* 0x002fea0003800000 */
.L_x_101:
[----:B------:R-:W-:Y:S05]  /*6ed0*/  @!P1 BRA `(.L_x_103) ;  /* 0x0000000000409947 */ /* 0x000fea0003800000 */
[----:B------:R-:W4:Y:S01]  /*6ee0*/  LDCU.64 UR8, c[0x4][0x70] ;  /* 0x01000e00ff0877ac */ /* 0x000f220008000a00 */
[----:B------:R-:W-:Y:S01]  /*6ef0*/  MOV R3, 0x0 ;  /* 0x0000000000037802 */ /* 0x000fe20000000f00 */
[----:B------:R-:W-:Y:S02]  /*6f00*/  HFMA2 R12, -RZ, RZ, 0, 5.9604644775390625e-08 ;  /* 0x00000001ff0c7431 */ /* 0x000fe400000001ff */
[----:B------:R-:W-:Y:S02]  /*6f10*/  IMAD.MOV.U32 R8, RZ, RZ, 0x192 ;  /* 0x00000192ff087424 */ /* 0x000fe400078e00ff */
[----:B------:R-:W-:Y:S01]  /*6f20*/  IMAD.MOV.U32 R13, RZ, RZ, RZ ;  /* 0x000000ffff0d7224 */ /* 0x000fe200078e00ff */
[----:B------:R-:W5:Y:S01]  /*6f30*/  LDCU.64 UR6, c[0x4][0x78] ;  /* 0x01000f00ff0677ac */ /* 0x000f620008000a00 */
[----:B------:R-:W1:Y:S01]  /*6f40*/  LDC.64 R2, c[0x4][R3] ;  /* 0x0100000003027b82 */ /* 0x000e620000000a00 */
[----:B------:R-:W2:Y:S01]  /*6f50*/  LDCU.64 UR4, c[0x4][0x10] ;  /* 0x01000200ff0477ac */ /* 0x000ea20008000a00 */
[----:B----4-:R-:W-:Y:S01]  /*6f60*/  MOV R5, UR9 ;  /* 0x0000000900057c02 */ /* 0x010fe20008000f00 */
[----:B------:R-:W-:Y:S01]  /*6f70*/  IMAD.U32 R4, RZ, RZ, UR8 ;  /* 0x00000008ff047e24 */ /* 0x000fe2000f8e00ff */
[----:B-----5:R-:W-:Y:S01]  /*6f80*/  MOV R7, UR7 ;  /* 0x0000000700077c02 */ /* 0x020fe20008000f00 */
[----:B------:R-:W-:Y:S01]  /*6f90*/  IMAD.U32 R6, RZ, RZ, UR6 ;  /* 0x00000006ff067e24 */ /* 0x000fe2000f8e00ff */
[----:B--2---:R-:W-:Y:S01]  /*6fa0*/  MOV R11, UR5 ;  /* 0x00000005000b7c02 */ /* 0x004fe20008000f00 */
[----:B------:R-:W-:Y:S02]  /*6fb0*/  IMAD.U32 R10, RZ, RZ, UR4 ;  /* 0x00000004ff0a7e24 */ /* 0x000fe4000f8e00ff */
[----:B------:R-:W-:Y:S07]  /*6fc0*/  LEPC R20, `(.L_x_103) ;  /* 0x000000001014794e */ /* 0x000fee0000000000 */
[----:B-1-3--:R-:W-:Y:S05]  /*6fd0*/  CALL.ABS.NOINC R2 ;  /* 0x0000000002007343 */ /* 0x00afea0003c00000 */
.L_x_103:
[----:B------:R-:W-:Y:S05]  /*6fe0*/  WARPSYNC.ALL ;  /* 0x0000000000007948 */ /* 0x000fea0003800000 */
[----:B------:R-:W-:Y:S01]  /*6ff0*/  R2UR UR4, R25 ;  /* 0x00000000190472ca */ /* 0x000fe200000e0000 */
[--C-:B---3--:R-:W-:Y:S01]  /*7000*/  HADD2.F32 R20, -RZ, R28.reuse.H0_H0 ;  /* 0x2000001cff147230 */ /* 0x108fe20000004100 */
[----:B------:R-:W-:Y:S01]  /*7010*/  ISETP.NE.AND P0, PT, R50, RZ, PT ;  /* 0x000000ff3200720c */ /* 0x000fe20003f05270 */
[----:B------:R-:W-:Y:S01]  /*7020*/  HADD2.F32 R21, -RZ, R28.H1_H1 ;  /* 0x3000001cff157230 */ /* 0x000fe20000004100 */
[----:B------:R-:W-:Y:S01]  /*7030*/  BSSY.RECONVERGENT B0, `(.L_x_104) ;  /* 0x000004f000007945 */ /* 0x000fe20003800200 */
[--C-:B------:R-:W-:Y:S08]  /*7040*/  HADD2.F32 R26, -RZ, R29.reuse.H0_H0 ;  /* 0x2000001dff1a7230 */ /* 0x100ff00000004100 */
[----:B------:R-:W1:Y:S02]  /*7050*/  LDTM.16dp256bit.x4 R4, tmem[UR4] ;  /* 0x00000004000479ee */ /* 0x000e640008120000 */
[C---:B-1----:R-:W-:Y:S01]  /*7060*/  FMUL R0, R24.reuse, R4 ;  /* 0x0000000418007220 */ /* 0x042fe20000400000 */
[C---:B------:R-:W-:Y:S01]  /*7070*/  FMUL R4, R24.reuse, R8 ;  /* 0x0000000818047220 */ /* 0x040fe20000400000 */
[C---:B------:R-:W-:Y:S01]  /*7080*/  FMUL R8, R24.reuse, R12 ;  /* 0x0000000c18087220 */ /* 0x040fe20000400000 */
[C---:B------:R-:W-:Y:S01]  /*7090*/  FMUL R2, R24.reuse, R5 ;  /* 0x0000000518027220 */ /* 0x040fe20000400000 */
[C---:B------:R-:W-:Y:S01]  /*70a0*/  FFMA R0, R27.reuse, R20, R0 ;  /* 0x000000141b007223 */ /* 0x040fe20000000000 */
[C---:B------:R-:W-:Y:S01]  /*70b0*/  FMUL R12, R24.reuse, R16 ;  /* 0x00000010180c7220 */ /* 0x040fe20000400000 */
[C---:B------:R-:W-:Y:S01]  /*70c0*/  FMUL R3, R24.reuse, R6 ;  /* 0x0000000618037220 */ /* 0x040fe20000400000 */
[----:B------:R-:W-:Y:S02]  /*70d0*/  HADD2.F32 R16, -RZ, R29.H1_H1 ;  /* 0x3000001dff107230 */ /* 0x000fe40000004100 */
[C---:B------:R-:W-:Y:S01]  /*70e0*/  FFMA R2, R27.reuse, R21, R2 ;  /* 0x000000151b027223 */ /* 0x040fe20000000002 */
[C---:B------:R-:W-:Y:S01]  /*70f0*/  FMUL R7, R24.reuse, R7 ;  /* 0x0000000718077220 */ /* 0x040fe20000400000 */
[C---:B------:R-:W-:Y:S01]  /*7100*/  FMUL R5, R24.reuse, R9 ;  /* 0x0000000918057220 */ /* 0x040fe20000400000 */
[C---:B------:R-:W-:Y:S01]  /*7110*/  FFMA R3, R27.reuse, R26, R3 ;  /* 0x0000001a1b037223 */ /* 0x040fe20000000003 */
[C---:B------:R-:W-:Y:S01]  /*7120*/  FMUL R9, R24.reuse, R13 ;  /* 0x0000000d18097220 */ /* 0x040fe20000400000 */
[----:B------:R-:W-:Y:S01]  /*7130*/  FFMA R7, R27, R16, R7 ;  /* 0x000000101b077223 */ /* 0x000fe20000000007 */
[--C-:B------:R-:W-:Y:S02]  /*7140*/  HADD2.F32 R16, -RZ, R30.reuse.H1_H1 ;  /* 0x3000001eff107230 */ /* 0x100fe40000004100 */
[C---:B------:R-:W-:Y:S01]  /*7150*/  FMUL R6, R24.reuse, R10 ;  /* 0x0000000a18067220 */ /* 0x040fe20000400000 */
[C---:B------:R-:W-:Y:S01]  /*7160*/  FMUL R13, R24.reuse, R17 ;  /* 0x00000011180d7220 */ /* 0x040fe20000400000 */
[----:B------:R-:W-:Y:S02]  /*7170*/  HADD2.F32 R17, -RZ, R30.H0_H0 ;  /* 0x2000001eff117230 */ /* 0x000fe40000004100 */
[C---:B------:R-:W-:Y:S01]  /*7180*/  FMUL R10, R24.reuse, R14 ;  /* 0x0000000e180a7220 */ /* 0x040fe20000400000 */
[----:B------:R-:W-:Y:S01]  /*7190*/  FMUL R14, R24, R18 ;  /* 0x00000012180e7220 */ /* 0x000fe20000400000 */
[----:B------:R-:W-:Y:S01]  /*71a0*/  F2FP.F16.F32.PACK_AB R32, R2, R0 ;  /* 0x000000000220723e */ /* 0x000fe200000000ff */
[--C-:B------:R-:W-:Y:S01]  /*71b0*/  HADD2.F32 R18, -RZ, R31.reuse.H0_H0 ;  /* 0x2000001fff127230 */ /* 0x100fe20000004100 */
[----:B------:R-:W-:Y:S01]  /*71c0*/  F2FP.F16.F32.PACK_AB R33, R7, R3 ;  /* 0x000000030721723e */ /* 0x000fe200000000ff */
[----:B------:R-:W-:Y:S02]  /*71d0*/  HADD2.F32 R0, -RZ, R31.H1_H1 ;  /* 0x3000001fff007230 */ /* 0x000fe40000004100 */
[C---:B------:R-:W-:Y:S01]  /*71e0*/  FMUL R11, R24.reuse, R11 ;  /* 0x0000000b180b7220 */ /* 0x040fe20000400000 */
[--C-:B------:R-:W-:Y:S02]  /*71f0*/  HADD2.F32 R2, -RZ, R36.reuse.H0_H0 ;  /* 0x20000024ff027230 */ /* 0x100fe40000004100 */
[C---:B------:R-:W-:Y:S01]  /*7200*/  FFMA R4, R27.reuse, R17, R4 ;  /* 0x000000111b047223 */ /* 0x040fe20000000004 */
[----:B------:R-:W-:Y:S02]  /*7210*/  HADD2.F32 R3, -RZ, R36.H1_H1 ;  /* 0x30000024ff037230 */ /* 0x000fe40000004100 */
[C---:B------:R-:W-:Y:S01]  /*7220*/  FFMA R5, R27.reuse, R16, R5 ;  /* 0x000000101b057223 */ /* 0x040fe20000000005 */
[C---:B------:R-:W-:Y:S01]  /*7230*/  FFMA R6, R27.reuse, R18, R6 ;  /* 0x000000121b067223 */ /* 0x040fe20000000006 */
[C---:B------:R-:W-:Y:S01]  /*7240*/  FFMA R11, R27.reuse, R0, R11 ;  /* 0x000000001b0b7223 */ /* 0x040fe2000000000b */
[--C-:B------:R-:W-:Y:S02]  /*7250*/  HADD2.F32 R7, -RZ, R37.reuse.H0_H0 ;  /* 0x20000025ff077230 */ /* 0x100fe40000004100 */
[C---:B------:R-:W-:Y:S01]  /*7260*/  FFMA R8, R27.reuse, R2, R8 ;  /* 0x000000021b087223 */ /* 0x040fe20000000008 */
[----:B------:R-:W-:Y:S02]  /*7270*/  HADD2.F32 R0, -RZ, R37.H1_H1 ;  /* 0x30000025ff007230 */ /* 0x000fe40000004100 */
[----:B------:R-:W-:Y:S01]  /*7280*/  FFMA R9, R27, R3, R9 ;  /* 0x000000031b097223 */ /* 0x000fe20000000009 */
[C---:B------:R-:W-:Y:S01]  /*7290*/  FMUL R15, R24.reuse, R15 ;  /* 0x0000000f180f7220 */ /* 0x040fe20000400000 */
[--C-:B------:R-:W-:Y:S01]  /*72a0*/  HADD2.F32 R2, -RZ, R38.reuse.H0_H0 ;  /* 0x20000026ff027230 */ /* 0x100fe20000004100 */
[----:B------:R-:W-:Y:S01]  /*72b0*/  F2FP.F16.F32.PACK_AB R34, R5, R4 ;  /* 0x000000040522723e */ /* 0x000fe200000000ff */
[----:B------:R-:W-:Y:S02]  /*72c0*/  HADD2.F32 R3, -RZ, R38.H1_H1 ;  /* 0x30000026ff037230 */ /* 0x000fe40000004100 */
[C---:B------:R-:W-:Y:S01]  /*72d0*/  FFMA R10, R27.reuse, R7, R10 ;  /* 0x000000071b0a7223 */ /* 0x040fe2000000000a */
[--C-:B------:R-:W-:Y:S02]  /*72e0*/  HADD2.F32 R4, -RZ, R39.reuse.H0_H0 ;  /* 0x20000027ff047230 */ /* 0x100fe40000004100 */
[C---:B------:R-:W-:Y:S01]  /*72f0*/  FFMA R15, R27.reuse, R0, R15 ;  /* 0x000000001b0f7223 */ /* 0x040fe2000000000f */
[----:B------:R-:W-:Y:S02]  /*7300*/  HADD2.F32 R5, -RZ, R39.H1_H1 ;  /* 0x30000027ff057230 */ /* 0x000fe40000004100 */
[----:B------:R-:W-:Y:S01]  /*7310*/  FMUL R19, R24, R19 ;  /* 0x0000001318137220 */ /* 0x000fe20000400000 */
[C---:B------:R-:W-:Y:S01]  /*7320*/  FFMA R12, R27.reuse, R2, R12 ;  /* 0x000000021b0c7223 */ /* 0x040fe2000000000c */
[C---:B------:R-:W-:Y:S01]  /*7330*/  FFMA R13, R27.reuse, R3, R13 ;  /* 0x000000031b0d7223 */ /* 0x040fe2000000000d */
[C---:B------:R-:W-:Y:S01]  /*7340*/  FFMA R14, R27.reuse, R4, R14 ;  /* 0x000000041b0e7223 */ /* 0x040fe2000000000e */
[----:B------:R-:W-:Y:S01]  /*7350*/  FFMA R19, R27, R5, R19 ;  /* 0x000000051b137223 */ /* 0x000fe20000000013 */
[----:B------:R-:W-:Y:S02]  /*7360*/  F2FP.F16.F32.PACK_AB R35, R11, R6 ;  /* 0x000000060b23723e */ /* 0x000fe400000000ff */
[----:B------:R-:W-:Y:S02]  /*7370*/  F2FP.F16.F32.PACK_AB R8, R9, R8 ;  /* 0x000000080908723e */ /* 0x000fe400000000ff */
[----:B------:R-:W-:Y:S01]  /*7380*/  F2FP.F16.F32.PACK_AB R9, R15, R10 ;  /* 0x0000000a0f09723e */ /* 0x000fe200000000ff */
[----:B------:R1:W-:Y:S01]  /*7390*/  STSM.16.M88.4 [R69+0x200], R32 ;  /* 0x0002002045007844 */ /* 0x0003e20000000200 */
[----:B------:R-:W-:Y:S02]  /*73a0*/  F2FP.F16.F32.PACK_AB R10, R13, R12 ;  /* 0x0000000c0d0a723e */ /* 0x000fe400000000ff */
[----:B------:R-:W-:Y:S05]  /*73b0*/  F2FP.F16.F32.PACK_AB R11, R19, R14 ;  /* 0x0000000e130b723e */ /* 0x000fea00000000ff */
[----:B------:R1:W-:Y:S01]  /*73c0*/  STSM.16.M88.4 [R68+0x200], R8 ;  /* 0x0002000844007844 */ /* 0x0003e20000000200 */
[----:B------:R-:W-:Y:S01]  /*73d0*/  @!PT LDS RZ, [RZ] ;  /* 0x00000000fffff984 */ /* 0x000fe20000000800 */
[----:B------:R-:W-:Y:S01]  /*73e0*/  @!PT LDS RZ, [RZ] ;  /* 0x00000000fffff984 */ /* 0x000fe20000000800 */
[----:B------:R-:W-:Y:S01]  /*73f0*/  @!PT LDS RZ, [RZ] ;  /* 0x00000000fffff984 */ /* 0x000fe20000000800 */
[----:B------:R-:W-:Y:S01]  /*7400*/  @!PT LDS RZ, [RZ] ;  /* 0x00000000fffff984 */ /* 0x000fe20000000800 */
[----:B------:R3:W-:Y:S07]  /*7410*/  MEMBAR.ALL.CTA ;  /* 0x0000000000007992 */ /* 0x0007ee0000008000 */
[----:B---3--:R-:W3:Y:S02]  /*7420*/  FENCE.VIEW.ASYNC.S ;  /* 0x00000000000073c6 */ /* 0x008ee40000000000 */
[----:B---3--:R-:W-:Y:S06]  /*7430*/  BAR.SYNC.DEFER_BLOCKING 0x1, 0x80 ;  /* 0x0042000000007b1d */ /* 0x008fec0000010000 */
[----:B------:R-:W-:Y:S05]  /*7440*/  @P0 BRA `(.L_x_105) ;  /* 0x0000000000340947 */ /* 0x000fea0003800000 */
[----:B------:R-:W3:Y:S01]  /*7450*/  LDCU.64 UR6, c[0x0][0x348] ;  /* 0x00006900ff0677ac */ /* 0x000ee20008000a00 */
[----:B------:R-:W-:Y:S02]  /*7460*/  R2UR UR42, R65 ;  /* 0x00000000412a72ca */ /* 0x000fe400000e0000 */
[----:B------:R-:W-:Y:S01]  /*7470*/  R2UR UR43, R64 ;  /* 0x00000000402b72ca */ /* 0x000fe200000e0000 */
[----:B------:R-:W-:Y:S01]  /*7480*/  UIADD3 UR4, UPT, UPT, UR49, 0x200, URZ ;  /* 0x0000020031047890 */ /* 0x000fe2000fffe0ff */
[----:B------:R-:W-:Y:S02]  /*7490*/  R2UR UR44, R62 ;  /* 0x000000003e2c72ca */ /* 0x000fe400000e0000 */
[----:B------:R-:W-:Y:S03]  /*74a0*/  R2UR UR45, R63 ;  /* 0x000000003f2d72ca */ /* 0x000fe600000e0000 */
[----:B------:R-:W-:Y:S05]  /*74b0*/  IMAD.U32 R60, RZ, RZ, UR4 ;  /* 0x00000004ff3c7e24 */ /* 0x000fea000f8e00ff */
[----:B------:R-:W-:Y:S01]  /*74c0*/  R2UR UR40, R60 ;  /* 0x000000003c2872ca */ /* 0x000fe200000e0000 */
[----:B---3--:R-:W-:Y:S04]  /*74d0*/  UIADD3 UR4, UP0, UPT, UR6, 0x780, URZ ;  /* 0x0000078006047890 */ /* 0x008fe8000ff1e0ff */
[----:B------:R-:W-:Y:S09]  /*74e0*/  UIADD3.X UR5, UPT, UPT, URZ, UR7, URZ, UP0, !UPT ;  /* 0x00000007ff057290 */ /* 0x000ff200087fe4ff */
[----:B------:R3:W-:Y:S01]  /*74f0*/  UTMASTG.5D.IM2COL [UR40], [UR4] ;  /* 0x00000028040073b5 */ /* 0x0007e20008060000 */
[----:B------:R0:W-:Y:S01]  /*7500*/  UTMACMDFLUSH ;  /* 0x00000000000079b7 */ /* 0x0001e20000000000 */
[----:B---3--:R-:W-:Y:S04]  /*7510*/  DEPBAR.LE SB0, 0x1 ;  /* 0x000080400000791a */ /* 0x008fe80000000000 */
.L_x_105:
[----:B------:R-:W-:Y:S05]  /*7520*/  BSYNC.RECONVERGENT B0 ;  /* 0x0000000000007941 */ /* 0x000fea0003800200 */
.L_x_104:
[----:B------:R-:W-:Y:S01]  /*7530*/  BAR.SYNC.DEFER_BLOCKING 0x1, 0x80 ;  /* 0x0042000000007b1d */ /* 0x000fe20000010000 */
[----:B------:R-:W-:Y:S01]  /*7540*/  ISETP.NE.AND P1, PT, R67, RZ, PT ;  /* 0x000000ff4300720c */ /* 0x000fe20003f25270 */
[----:B------:R-:W-:Y:S01]  /*7550*/  UISETP.NE.AND UP0, UPT, UR53, URZ, UPT ;  /* 0x000000ff3500728c */ /* 0x000fe2000bf05270 */
[----:B------:R-:W-:Y:S11]  /*7560*/  LEA R4, R71, UR49, 0x3 ;  /* 0x0000003147047c11 */ /* 0x000ff6000f8e18ff */
[----:B------:R-:W-:Y:S01]  /*7570*/  @P1 SHF.L.U32 R3, R48, 0x1f, RZ ;  /* 0x0000001f30031819 */ /* 0x000fe200000006ff */
[----:B------:R-:W-:Y:S06]  /*7580*/  BRA.U !UP0, `(.L_x_106) ;  /* 0x0000000108247547 */ /* 0x000fec000b800000 */
[----:B------:R-:W3:Y:S01]  /*7590*/  S2R R0, SR_CgaCtaId ;  /* 0x0000000000007919 */ /* 0x000ee20000008800 */
[----:B------:R-:W-:Y:S01]  /*75a0*/  IMAD.U32 R2, RZ, RZ, UR50 ;  /* 0x00000032ff027e24 */ /* 0x000fe2000f8e00ff */
[----:B------:R-:W-:Y:S04]  /*75b0*/  UIADD3 UR4, UPT, UPT, UR50, 0x1, URZ ;  /* 0x0000000132047890 */ /* 0x000fe8000fffe0ff */
[----:B------:R-:W-:Y:S01]  /*75c0*/  @P1 LEA R2, R2, UR49, 0x3 ;  /* 0x0000003102021c11 */ /* 0x000fe2000f8e18ff */
[----:B------:R-:W-:Y:S04]  /*75d0*/  UISETP.NE.AND UP0, UPT, UR4, 0x4, UPT ;  /* 0x000000040400788c */ /* 0x000fe8000bf05270 */
[----:B------:R-:W-:Y:S01]  /*75e0*/  @P1 VIADD R2, R2, 0x130 ;  /* 0x0000013002021836 */ /* 0x000fe20000000000 */
[----:B------:R-:W-:Y:S04]  /*75f0*/  USEL UR50, UR4, URZ, UP0 ;  /* 0x000000ff04327287 */ /* 0x000fe80008000000 */
[----:B---3--:R-:W-:Y:S04]  /*7600*/  @P1 PRMT R0, R0, 0x654, R2 ;  /* 0x0000065400001816 */ /* 0x008fe80000000002 */
[----:B------:R3:W-:Y:S04]  /*7610*/  @P1 SYNCS.ARRIVE.TRANS64.RED.A1T0 RZ, [R0+URZ], RZ ;  /* 0x000000ff00ff19a7 */ /* 0x0007e800081004ff */
.L_x_106:
[----:B------:R-:W4:Y:S01]  /*7620*/  @P1 SYNCS.PHASECHK.TRANS64.TRYWAIT P0, [R4+URZ+0x110], R3 ;  /* 0x00011003040015a7 */ /* 0x000f2200080011ff */
[----:B------:R-:W-:Y:S01]  /*7630*/  BSSY B1, `(.L_x_107) ;  /* 0x0000013000017945 */ /* 0x000fe20003800000 */
[----:B----4-:R-:W-:Y:S03]  /*7640*/  @P1 SEL R73, RZ, 0x1, !P0 ;  /* 0x00000001ff491807 */ /* 0x010fe60004000000 */
[----:B------:R-:W-:Y:S05]  /*7650*/  @!P1 BRA `(.L_x_108) ;  /* 0x0000000000409947 */ /* 0x000fea0003800000 */
[----:B------:R-:W-:Y:S01]  /*7660*/  ISETP.NE.AND P1, PT, R74, RZ, PT ;  /* 0x000000ff4a00720c */ /* 0x000fe20003f25270 */
[----:B------:R-:W-:Y:S01]  /*7670*/  BSSY B0, `(.L_x_109) ;  /* 0x0000009000007945 */ /* 0x000fe20003800000 */
[----:B------:R-:W-:Y:S11]  /*7680*/  ISETP.NE.AND P0, PT, R73, RZ, PT ;  /* 0x000000ff4900720c */ /* 0x000ff60003f05270 */
[----:B------:R-:W-:Y:S05]  /*7690*/  @P1 IMAD R3, R71, 0x1000, R72 ;  /* 0x0000100047031824 */ /* 0x000fea00078e0248 */
[----:B------:R-:W-:Y:S05]  /*76a0*/  @P1 IADD3 R2, PT, PT, R3, UR49, RZ ;  /* 0x0000003103021c10 */ /* 0x000fea000fffe0ff */
[----:B------:R-:W-:Y:S01]  /*76b0*/  @P1 IMAD.IADD R2, R61, 0x1, R2 ;  /* 0x000000013d021824 */ /* 0x000fe200078e0202 */
[----:B------:R-:W-:Y:S06]  /*76c0*/  @P0 BRA `(.L_x_110) ;  /* 0x00000000000c0947 */ /* 0x000fec0003800000 */
[----:B---3--:R-:W-:Y:S04]  /*76d0*/  SHF.L.U32 R0, R48, 0x1f, RZ ;  /* 0x0000001f30007819 */ /* 0x008fe800000006ff */
[----:B------:R-:W3:Y:S02]  /*76e0*/  SYNCS.PHASECHK.TRANS64.TRYWAIT P0, [R4+URZ+0x110], R0 ;  /* 0x00011000040075a7 */ /* 0x000ee400080011ff */
[----:B---3--:R-:W-:Y:S05]  /*76f0*/  @!P0 BRA `(.L_x_111) ;  /* 0x0000002800908947 */ /* 0x008fea0003800000 */
.L_x_110:
[----:B------:R-:W-:Y:S05]  /*7700*/  BSYNC B0 ;  /* 0x0000000000007941 */ /* 0x000fea0003800000 */
.L_x_109:
[----:B------:R-:W-:Y:S02]  /*7710*/  ISETP.NE.AND P0, PT, R74, RZ, PT ;  /* 0x000000ff4a00720c */ /* 0x000fe40003f05270 */
[----:B------:R-:W-:Y:S11]  /*7720*/  IADD3 R71, PT, PT, R71, 0x1, RZ ;  /* 0x0000000147477810 */ /* 0x000ff60007ffe0ff */
[----:B------:R-:W-:Y:S05]  /*7730*/  @P0 WARPSYNC.ALL ;  /* 0x0000000000000948 */ /* 0x000fea0003800000 */
[----:B------:R4:W1:Y:S04]  /*7740*/  @P0 LDSM.16.M88.4 R28, [R3+UR49+0x200] ;  /* 0x00020031031c083b */ /* 0x0008680008000200 */
[----:B------:R4:W1:Y:S02]  /*7750*/  @P0 LDSM.16.M88.4 R36, [R2+0x200] ;  /* 0x000200000224083b */ /* 0x0008640000000200 */
.L_x_108:
[----:B------:R-:W-:Y:S05]  /*7760*/  BSYNC B1 ;  /* 0x0000000000017941 */ /* 0x000fea0003800000 */
.L_x_107:
[----:B---3--:R-:W-:Y:S05]  /*7770*/  VIADD R0, R25, 0x20 ;  /* 0x0000002019007836 */ /* 0x008fea0000000000 */
[----:B------:R-:W-:Y:S04]  /*7780*/  SHF.R.U32.HI R0, RZ, 0x15, R0 ;  /* 0x00000015ff007819 */ /* 0x000fe80000011600 */
[----:B------:R-:W-:Y:S11]  /*7790*/  LOP3.LUT P0, RZ, R0, 0x3, R52, 0x48, !PT ;  /* 0x0000000300ff7812 */ /* 0x000ff60007804834 */
[----:B------:R-:W-:Y:S02]  /*77a0*/  @!UPT UIADD3 URZ, UPT, UPT, URZ, URZ, URZ ;  /* 0x000000fffffff290 */ /* 0x000fe4000fffe0ff */
[----:B------:R-:W-:Y:S05]  /*77b0*/  @!P0 BRA `(.L_x_112) ;  /* 0x0000000000408947 */ /* 0x000fea0003800000 */
[----:B------:R-:W3:Y:S01]  /*77c0*/  LDCU.64 UR8, c[0x4][0x70] ;  /* 0x01000e00ff0877ac */ /* 0x000ee20008000a00 */
[----:B----4-:R-:W-:Y:S01]  /*77d0*/  MOV R3, 0x0 ;  /* 0x0000000000037802 */ /* 0x010fe20000000f00 */
[----:B------:R-:W-:Y:S02]  /*77e0*/  HFMA2 R12, -RZ, RZ, 0, 5.9604644775390625e-08 ;  /* 0x00000001ff0c7431 */ /* 0x000fe400000001ff */
[----:B-1----:R-:W-:Y:S02]  /*77f0*/  IMAD.MOV.U32 R8, RZ, RZ, 0x192 ;  /* 0x00000192ff087424 */ /* 0x002fe400078e00ff */
[----:B------:R-:W-:Y:S01]  /*7800*/  IMAD.MOV.U32 R13, RZ, RZ, RZ ;  /* 0x000000ffff0d7224 */ /* 0x000fe200078e00ff */
[----:B------:R-:W1:Y:S01]  /*7810*/  LDCU.64 UR6, c[0x4][0x78] ;  /* 0x01000f00ff0677ac */ /* 0x000e620008000a00 */
[----:B------:R-:W4:Y:S01]  /*7820*/  LDC.64 R2, c[0x4][R3] ;  /* 0x0100000003027b82 */ /* 0x000f220000000a00 */
[----:B------:R-:W5:Y:S01]  /*7830*/  LDCU.64 UR4, c[0x4][0x10] ;  /* 0x01000200ff0477ac */ /* 0x000f620008000a00 */
[----:B---3--:R-:W-:Y:S01]  /*7840*/  MOV R5, UR9 ;  /* 0x0000000900057c02 */ /* 0x008fe20008000f00 */
[----:B------:R-:W-:Y:S01]  /*7850*/  IMAD.U32 R4, RZ, RZ, UR8 ;  /* 0x00000008ff047e24 */ /* 0x000fe2000f8e00ff */
[----:B-1----:R-:W-:Y:S01]  /*7860*/  MOV R7, UR7 ;  /* 0x0000000700077c02 */ /* 0x002fe20008000f00 */
[----:B------:R-:W-:Y:S01]  /*7870*/  IMAD.U32 R6, RZ, RZ, UR6 ;  /* 0x00000006ff067e24 */ /* 0x000fe2000f8e00ff */
[----:B-----5:R-:W-:Y:S01]  /*7880*/  MOV R11, UR5 ;  /* 0x00000005000b7c02 */ /* 0x020fe20008000f00 */
[----:B------:R-:W-:Y:S02]  /*7890*/  IMAD.U32 R10, RZ, RZ, UR4 ;  /* 0x00000004ff0a7e24 */ /* 0x000fe4000f8e00ff */
[----:B------:R-:W-:Y:S07]  /*78a0*/  LEPC R20, `(.L_x_112) ;  /* 0x000000001014794e */ /* 0x000fee0000000000 */
[----:B--2-4-:R-:W-:Y:S05]  /*78b0*/  CALL.ABS.NOINC R2 ;  /* 0x0000000002007343 */ /* 0x014fea0003c00000 */
.L_x_112:
[----:B------:R-:W-:Y:S01]  /*78c0*/  ISETP.NE.AND P6, PT, R67, RZ, PT ;  /* 0x000000ff4300720c */ /* 0x000fe20003fc5270 */
[----:B------:R-:W-:Y:S05]  /*78d0*/  WARPSYNC.ALL ;  /* 0x0000000000007948 */ /* 0x000fea0003800000 */
[----:B------:R-:W-:Y:S01]  /*78e0*/  R2UR UR4, R25 ;  /* 0x00000000190472ca */ /* 0x000fe200000e0000 */
[--C-:B-1--4-:R-:W-:Y:S01]  /*78f0*/  HADD2.F32 R3, -RZ, R28.reuse.H0_H0 ;  /* 0x2000001cff037230 */ /* 0x112fe20000004100 */
[----:B------:R-:W1:Y:S01]  /*7900*/  S2R R75, SR_CgaCtaId ;  /* 0x00000000004b7919 */ /* 0x000e620000008800 */
[--C-:B------:R-:W-:Y:S01]  /*7910*/  HADD2.F32 R20, -RZ, R29.reuse.H0_H0 ;  /* 0x2000001dff147230 */ /* 0x100fe20000004100 */
[----:B------:R-:W-:Y:S01]  /*7920*/  ISETP.NE.AND P0, PT, R50, RZ, PT ;  /* 0x000000ff3200720c */ /* 0x000fe20003f05270 */
[----:B------:R-:W-:Y:S01]  /*7930*/  HADD2.F32 R21, -RZ, R29.H1_H1 ;  /* 0x3000001dff157230 */ /* 0x000fe20000004100 */
[----:B------:R-:W-:Y:S07]  /*7940*/  BSSY.RECONVERGENT B0, `(.L_x_113) ;  /* 0x0000053000007945 */ /* 0x000fee0003800200 */
[----:B------:R-:W3:Y:S02]  /*7950*/  LDTM.16dp256bit.x4 R4, tmem[UR4+0x20] ;  /* 0x00002004000479ee */ /* 0x000ee40008120000 */
[C---:B---3--:R-:W-:Y:S01]  /*7960*/  FMUL R0, R24.reuse, R4 ;  /* 0x0000000418007220 */ /* 0x048fe20000400000 */
[----:B------:R-:W-:Y:S02]  /*7970*/  HADD2.F32 R4, -RZ, R28.H1_H1 ;  /* 0x3000001cff047230 */ /* 0x000fe40000004100 */
[C---:B------:R-:W-:Y:S01]  /*7980*/  FMUL R2, R24.reuse, R5 ;  /* 0x0000000518027220 */ /* 0x040fe20000400000 */
[C---:B------:R-:W-:Y:S01]  /*7990*/  FMUL R7, R24.reuse, R7 ;  /* 0x0000000718077220 */ /* 0x040fe20000400000 */
[C---:B------:R-:W-:Y:S01]  /*79a0*/  FFMA R0, R27.reuse, R3, R0 ;  /* 0x000000031b007223 */ /* 0x040fe20000000000 */
[C---:B------:R-:W-:Y:S01]  /*79b0*/  FMUL R3, R24.reuse, R6 ;  /* 0x0000000618037220 */ /* 0x040fe20000400000 */
[C---:B------:R-:W-:Y:S01]  /*79c0*/  FFMA R2, R27.reuse, R4, R2 ;  /* 0x000000041b027223 */ /* 0x040fe20000000002 */
[C---:B------:R-:W-:Y:S01]  /*79d0*/  FMUL R4, R24.reuse, R8 ;  /* 0x0000000818047220 */ /* 0x040fe20000400000 */
[----:B------:R-:W-:Y:S01]  /*79e0*/  FMUL R8, R24, R12 ;  /* 0x0000000c18087220 */ /* 0x000fe20000400000 */
[C---:B------:R-:W-:Y:S01]  /*79f0*/  FFMA R3, R27.reuse, R20, R3 ;  /* 0x000000141b037223 */ /* 0x040fe20000000003 */
[----:B------:R-:W-:Y:S01]  /*7a00*/  FFMA R7, R27, R21, R7 ;  /* 0x000000151b077223 */ /* 0x000fe20000000007 */
[----:B------:R-:W-:Y:S01]  /*7a10*/  F2FP.F16.F32.PACK_AB R32, R2, R0 ;  /* 0x000000000220723e */ /* 0x000fe200000000ff */
[C---:B------:R-:W-:Y:S01]  /*7a20*/  FMUL R12, R24.reuse, R16 ;  /* 0x00000010180c7220 */ /* 0x040fe20000400000 */
[--C-:B------:R-:W-:Y:S02]  /*7a30*/  HADD2.F32 R16, -RZ, R30.reuse.H0_H0 ;  /* 0x2000001eff107230 */ /* 0x100fe40000004100 */
[C---:B------:R-:W-:Y:S01]  /*7a40*/  FMUL R5, R24.reuse, R9 ;  /* 0x0000000918057220 */ /* 0x040fe20000400000 */
[----:B------:R-:W-:Y:S01]  /*7a50*/  F2FP.F16.F32.PACK_AB R33, R7, R3 ;  /* 0x000000030721723e */ /* 0x000fe200000000ff */
[----:B------:R-:W-:Y:S02]  /*7a60*/  HADD2.F32 R0, -RZ, R30.H1_H1 ;  /* 0x3000001eff007230 */ /* 0x000fe40000004100 */
[C---:B------:R-:W-:Y:S01]  /*7a70*/  FMUL R6, R24.reuse, R10 ;  /* 0x0000000a18067220 */ /* 0x040fe20000400000 */
[--C-:B------:R-:W-:Y:S02]  /*7a80*/  HADD2.F32 R2, -RZ, R31.reuse.H0_H0 ;  /* 0x2000001fff027230 */ /* 0x100fe40000004100 */
[C---:B------:R-:W-:Y:S01]  /*7a90*/  FMUL R11, R24.reuse, R11 ;  /* 0x0000000b180b7220 */ /* 0x040fe20000400000 */
[----:B------:R-:W-:Y:S02]  /*7aa0*/  HADD2.F32 R3, -RZ, R31.H1_H1 ;  /* 0x3000001fff037230 */ /* 0x000fe40000004100 */
[C---:B------:R-:W-:Y:S01]  /*7ab0*/  FFMA R4, R27.reuse, R16, R4 ;  /* 0x000000101b047223 */ /* 0x040fe20000000004 */
[C---:B------:R-:W-:Y:S01]  /*7ac0*/  FFMA R5, R27.reuse, R0, R5 ;  /* 0x000000001b057223 */ /* 0x040fe20000000005 */
[C---:B------:R-:W-:Y:S01]  /*7ad0*/  FFMA R6, R27.reuse, R2, R6 ;  /* 0x000000021b067223 */ /* 0x040fe20000000006 */
[--C-:B------:R-:W-:Y:S02]  /*7ae0*/  HADD2.F32 R0, -RZ, R36.reuse.H0_H0 ;  /* 0x20000024ff007230 */ /* 0x100fe40000004100 */
[----:B------:R-:W-:Y:S01]  /*7af0*/  FFMA R11, R27, R3, R11 ;  /* 0x000000031b0b7223 */ /* 0x000fe2000000000b */
[----:B------:R-:W-:Y:S01]  /*7b00*/  HADD2.F32 R2, -RZ, R36.H1_H1 ;  /* 0x30000024ff027230 */ /* 0x000fe20000004100 */
[----:B------:R-:W-:Y:S01]  /*7b10*/  F2FP.F16.F32.PACK_AB R34, R5, R4 ;  /* 0x000000040522723e */ /* 0x000fe200000000ff */
[C---:B------:R-:W-:Y:S01]  /*7b20*/  FMUL R9, R24.reuse, R13 ;  /* 0x0000000d18097220 */ /* 0x040fe20000400000 */
[--C-:B------:R-:W-:Y:S01]  /*7b30*/  HADD2.F32 R3, -RZ, R37.reuse.H0_H0 ;  /* 0x20000025ff037230 */ /* 0x100fe20000004100 */
[----:B------:R-:W-:Y:S01]  /*7b40*/  F2FP.F16.F32.PACK_AB R35, R11, R6 ;  /* 0x000000060b23723e */ /* 0x000fe200000000ff */
[C---:B------:R-:W-:Y:S01]  /*7b50*/  FMUL R10, R24.reuse, R14 ;  /* 0x0000000e180a7220 */ /* 0x040fe20000400000 */
[C---:B------:R-:W-:Y:S01]  /*7b60*/  FFMA R8, R27.reuse, R0, R8 ;  /* 0x000000001b087223 */ /* 0x040fe20000000008 */
[C---:B------:R-:W-:Y:S01]  /*7b70*/  FFMA R9, R27.reuse, R2, R9 ;  /* 0x000000021b097223 */ /* 0x040fe20000000009 */
[----:B------:R-:W-:Y:S01]  /*7b80*/  HADD2.F32 R0, -RZ, R37.H1_H1 ;  /* 0x30000025ff007230 */ /* 0x000fe20000004100 */
[----:B------:R3:W-:Y:S01]  /*7b90*/  STSM.16.M88.4 [R69+0x1200], R32 ;  /* 0x0012002045007844 */ /* 0x0007e20000000200 */
[----:B------:R-:W-:Y:S01]  /*7ba0*/  FFMA R10, R27, R3, R10 ;  /* 0x000000031b0a7223 */ /* 0x000fe2000000000a */
[C---:B------:R-:W-:Y:S01]  /*7bb0*/  FMUL R15, R24.reuse, R15 ;  /* 0x0000000f180f7220 */ /* 0x040fe20000400000 */
[----:B------:R-:W-:Y:S01]  /*7bc0*/  F2FP.F16.F32.PACK_AB R8, R9, R8 ;  /* 0x000000080908723e */ /* 0x000fe200000000ff */
[--C-:B------:R-:W-:Y:S02]  /*7bd0*/  HADD2.F32 R2, -RZ, R38.reuse.H0_H0 ;  /* 0x20000026ff027230 */ /* 0x100fe40000004100 */
[C---:B------:R-:W-:Y:S01]  /*7be0*/  FMUL R13, R24.reuse, R17 ;  /* 0x00000011180d7220 */ /* 0x040fe20000400000 */
[----:B------:R-:W-:Y:S02]  /*7bf0*/  HADD2.F32 R3, -RZ, R38.H1_H1 ;  /* 0x30000026ff037230 */ /* 0x000fe40000004100 */
[C---:B------:R-:W-:Y:S01]  /*7c00*/  FMUL R14, R24.reuse, R18 ;  /* 0x00000012180e7220 */ /* 0x040fe20000400000 */
[--C-:B------:R-:W-:Y:S02]  /*7c10*/  HADD2.F32 R4, -RZ, R39.reuse.H0_H0 ;  /* 0x20000027ff047230 */ /* 0x100fe40000004100 */
[C---:B------:R-:W-:Y:S01]  /*7c20*/  FFMA R15, R27.reuse, R0, R15 ;  /* 0x000000001b0f7223 */ /* 0x040fe2000000000f */
[----:B------:R-:W-:Y:S01]  /*7c30*/  MOV R0, UR50 ;  /* 0x0000003200007c02 */ /* 0x000fe20008000f00 */
        /* <DEDUP_REMOVED lines=8> */
[----:B------:R-:W-:Y:S02]  /*7cc0*/  F2FP.F16.F32.PACK_AB R11, R19, R14 ;  /* 0x0000000e130b723e */ /* 0x000fe400000000ff */
[----:B------:R-:W-:Y:S02]  /*7cd0*/  @P6 LEA R0, R0, UR49, 0x3 ;  /* 0x0000003100006c11 */ /* 0x000fe4000f8e18ff */
[----:B------:R-:W-:Y:S01]  /*7ce0*/  LEA R2, R71, UR49, 0x3 ;  /* 0x0000003147027c11 */ /* 0x000fe2000f8e18ff */
[----:B------:R3:W-:Y:S01]  /*7cf0*/  STSM.16.M88.4 [R68+0x1200], R8 ;  /* 0x0012000844007844 */ /* 0x0007e20000000200 */
[----:B------:R-:W-:Y:S02]  /*7d00*/  @P6 IADD3 R0, PT, PT, R0, 0x130, RZ ;  /* 0x0000013000006810 */ /* 0x000fe40007ffe0ff */
[----:B------:R-:W-:Y:S01]  /*7d10*/  @P6 SHF.L.U32 R3, R48, 0x1f, RZ ;  /* 0x0000001f30036819 */ /* 0x000fe200000006ff */
[----:B------:R-:W-:Y:S01]  /*7d20*/  @!PT LDS RZ, [RZ] ;  /* 0x00000000fffff984 */ /* 0x000fe20000000800 */
[----:B------:R-:W-:Y:S01]  /*7d30*/  @!PT LDS RZ, [RZ] ;  /* 0x00000000fffff984 */ /* 0x000fe20000000800 */
[----:B------:R-:W-:Y:S01]  /*7d40*/  @!PT LDS RZ, [RZ] ;  /* 0x00000000fffff984 */ /* 0x000fe20000000800 */
[----:B------:R-:W-:Y:S01]  /*7d50*/  @!PT LDS RZ, [RZ] ;  /* 0x00000000fffff984 */ /* 0x000fe20000000800 */
[----:B------:R4:W-:Y:S06]  /*7d60*/  MEMBAR.ALL.CTA ;  /* 0x0000000000007992 */ /* 0x0009ec0000008000 */
[----:B----4-:R-:W4:Y:S01]  /*7d70*/  FENCE.VIEW.ASYNC.S ;  /* 0x00000000000073c6 */ /* 0x010f220000000000 */
[----:B-1----:R-:W-:Y:S01]  /*7d80*/  @P6 PRMT R0, R75, 0x654, R0 ;  /* 0x000006544b006816 */ /* 0x002fe20000000000 */
[----:B----4-:R-:W-:Y:S06]  /*7d90*/  BAR.SYNC.DEFER_BLOCKING 0x1, 0x80 ;  /* 0x0042000000007b1d */ /* 0x010fec0000010000 */
[----:B------:R-:W-:Y:S05]  /*7da0*/  @P0 BRA `(.L_x_114) ;  /* 0x0000000000300947 */ /* 0x000fea0003800000 */
[----:B------:R-:W1:Y:S01]  /*7db0*/  LDCU.64 UR6, c[0x0][0x348] ;  /* 0x00006900ff0677ac */ /* 0x000e620008000a00 */
[----:B------:R-:W-:Y:S02]  /*7dc0*/  R2UR UR10, R65 ;  /* 0x00000000410a72ca */ /* 0x000fe400000e0000 */
[----:B------:R-:W-:Y:S01]  /*7dd0*/  R2UR UR11, R64 ;  /* 0x00000000400b72ca */ /* 0x000fe200000e0000 */
[----:B------:R-:W-:Y:S01]  /*7de0*/  UIADD3 UR9, UPT, UPT, UR41, 0x20, URZ ;  /* 0x0000002029097890 */ /* 0x000fe2000fffe0ff */
[----:B------:R-:W-:Y:S01]  /*7df0*/  R2UR UR12, R62 ;  /* 0x000000003e0c72ca */ /* 0x000fe200000e0000 */
[----:B------:R-:W-:Y:S01]  /*7e00*/  UIADD3 UR8, UPT, UPT, UR49, 0x1200, URZ ;  /* 0x0000120031087890 */ /* 0x000fe2000fffe0ff */
[----:B------:R-:W-:Y:S01]  /*7e10*/  R2UR UR13, R63 ;  /* 0x000000003f0d72ca */ /* 0x000fe200000e0000 */
[----:B-1----:R-:W-:Y:S04]  /*7e20*/  UIADD3 UR4, UP0, UPT, UR6, 0x780, URZ ;  /* 0x0000078006047890 */ /* 0x002fe8000ff1e0ff */
[----:B------:R-:W-:Y:S09]  /*7e30*/  UIADD3.X UR5, UPT, UPT, URZ, UR7, URZ, UP0, !UPT ;  /* 0x00000007ff057290 */ /* 0x000ff200087fe4ff */
[----:B------:R1:W-:Y:S01]  /*7e40*/  UTMASTG.5D.IM2COL [UR8], [UR4] ;  /* 0x00000008040073b5 */ /* 0x0003e20008060000 */
[----:B------:R0:W-:Y:S01]  /*7e50*/  UTMACMDFLUSH ;  /* 0x00000000000079b7 */ /* 0x0001e20000000000 */
[----:B-1----:R-:W-:Y:S04]  /*7e60*/  DEPBAR.LE SB0, 0x1 ;  /* 0x000080400000791a */ /* 0x002fe80000000000 */
.L_x_114:
[----:B------:R-:W-:Y:S05]  /*7e70*/  BSYNC.RECONVERGENT B0 ;  /* 0x0000000000007941 */ /* 0x000fea0003800200 */
.L_x_113:
[----:B------:R-:W-:Y:S01]  /*7e80*/  BAR.SYNC.DEFER_BLOCKING 0x1, 0x80 ;  /* 0x0042000000007b1d */ /* 0x000fe20000010000 */
[----:B------:R-:W-:Y:S04]  /*7e90*/  UIADD3 UR4, UPT, UPT, UR50, 0x1, URZ ;  /* 0x0000000132047890 */ /* 0x000fe8000fffe0ff */
[----:B------:R-:W-:Y:S04]  /*7ea0*/  UISETP.NE.AND UP0, UPT, UR4, 0x4, UPT ;  /* 0x000000040400788c */ /* 0x000fe8000bf05270 */
[----:B------:R-:W-:Y:S01]  /*7eb0*/  USEL UR40, UR4, URZ, UP0 ;  /* 0x000000ff04287287 */ /* 0x000fe20008000000 */
[----:B------:R1:W-:Y:S01]  /*7ec0*/  @P6 SYNCS.ARRIVE.TRANS64.RED.A1T0 RZ, [R0+URZ], RZ ;  /* 0x000000ff00ff69a7 */ /* 0x0003e200081004ff */
[----:B------:R-:W-:Y:S01]  /*7ed0*/  BSSY B1, `(.L_x_115) ;  /* 0x0000014000017945 */ /* 0x000fe20003800000 */
[----:B------:R-:W4:Y:S02]  /*7ee0*/  @P6 SYNCS.PHASECHK.TRANS64.TRYWAIT P0, [R2+URZ+0x110], R3 ;  /* 0x00011003020065a7 */ /* 0x000f2400080011ff */
[----:B----4-:R-:W-:Y:S01]  /*7ef0*/  @P6 SEL R73, RZ, 0x1, !P0 ;  /* 0x00000001ff496807 */ /* 0x010fe20004000000 */
[----:B-1----:R-:W-:Y:S06]  /*7f00*/  @!P6 BRA `(.L_x_116) ;  /* 0x000000000040e947 */ /* 0x002fec0003800000 */
[----:B------:R-:W-:Y:S01]  /*7f10*/  ISETP.NE.AND P1, PT, R74, RZ, PT ;  /* 0x000000ff4a00720c */ /* 0x000fe20003f25270 */
[----:B------:R-:W-:Y:S01]  /*7f20*/  BSSY B0, `(.L_x_117) ;  /* 0x0000009000007945 */ /* 0x000fe20003800000 */
[----:B------:R-:W-:Y:S11]  /*7f30*/  ISETP.NE.AND P0, PT, R73, RZ, PT ;  /* 0x000000ff4900720c */ /* 0x000ff60003f05270 */
[----:B------:R-:W-:Y:S05]  /*7f40*/  @P1 IMAD R3, R71, 0x1000, R72 ;  /* 0x0000100047031824 */ /* 0x000fea00078e0248 */
[----:B------:R-:W-:Y:S05]  /*7f50*/  @P1 IADD3 R0, PT, PT, R3, UR49, RZ ;  /* 0x0000003103001c10 */ /* 0x000fea000fffe0ff */
[----:B------:R-:W-:Y:S01]  /*7f60*/  @P1 IMAD.IADD R0, R61, 0x1, R0 ;  /* 0x000000013d001824 */ /* 0x000fe200078e0200 */
[----:B------:R-:W-:Y:S06]  /*7f70*/  @P0 BRA `(.L_x_118) ;  /* 0x00000000000c0947 */ /* 0x000fec0003800000 */
[----:B------:R-:W-:Y:S04]  /*7f80*/  SHF.L.U32 R4, R48, 0x1f, RZ ;  /* 0x0000001f30047819 */ /* 0x000fe800000006ff */
[----:B------:R-:W1:Y:S02]  /*7f90*/  SYNCS.PHASECHK.TRANS64.TRYWAIT P0, [R2+URZ+0x110], R4 ;  /* 0x00011004020075a7 */ /* 0x000e6400080011ff */
[----:B-1----:R-:W-:Y:S05]  /*7fa0*/  @!P0 BRA `(.L_x_119) ;  /* 0x0000002000788947 */ /* 0x002fea0003800000 */
.L_x_118:
[----:B------:R-:W-:Y:S05]  /*7fb0*/  BSYNC B0 ;  /* 0x0000000000007941 */ /* 0x000fea0003800000 */
.L_x_117:
[----:B------:R-:W-:Y:S02]  /*7fc0*/  ISETP.NE.AND P0, PT, R74, RZ, PT ;  /* 0x000000ff4a00720c */ /* 0x000fe40003f05270 */
[----:B------:R-:W-:Y:S11]  /*7fd0*/  IADD3 R71, PT, PT, R71, 0x1, RZ ;  /* 0x0000000147477810 */ /* 0x000ff60007ffe0ff */
[----:B------:R-:W-:Y:S05]  /*7fe0*/  @P0 WARPSYNC.ALL ;  /* 0x0000000000000948 */ /* 0x000fea0003800000 */
[----:B------:R4:W1:Y:S04]  /*7ff0*/  @P0 LDSM.16.M88.4 R28, [R3+UR49+0x200] ;  /* 0x00020031031c083b */ /* 0x0008680008000200 */
[----:B------:R4:W1:Y:S02]  /*8000*/  @P0 LDSM.16.M88.4 R36, [R0+0x200] ;  /* 0x000200000024083b */ /* 0x0008640000000200 */
.L_x_116:
[----:B------:R-:W-:Y:S05]  /*8010*/  BSYNC B1 ;  /* 0x0000000000017941 */ /* 0x000fea0003800000 */
.L_x_115:
[----:B----4-:R-:W-:Y:S05]  /*8020*/  VIADD R0, R25, 0x40 ;  /* 0x0000004019007836 */ /* 0x010fea0000000000 */
[----:B------:R-:W-:Y:S04]  /*8030*/  SHF.R.U32.HI R0, RZ, 0x15, R0 ;  /* 0x00000015ff007819 */ /* 0x000fe80000011600 */
[----:B------:R-:W-:Y:S11]  /*8040*/  LOP3.LUT P0, RZ, R0, 0x3, R52, 0x48, !PT ;  /* 0x0000000300ff7812 */ /* 0x000ff60007804834 */
[----:B------:R-:W-:Y:S02]  /*8050*/  @!UPT UIADD3 URZ, UPT, UPT, URZ, URZ, URZ ;  /* 0x000000fffffff290 */ /* 0x000fe4000fffe0ff */
[----:B------:R-:W-:Y:S05]  /*8060*/  @!P0 BRA `(.L_x_120) ;  /* 0x0000000000408947 */ /* 0x000fea0003800000 */
[----:B------:R-:W4:Y:S01]  /*8070*/  LDCU.64 UR8, c[0x4][0x70] ;  /* 0x01000e00ff0877ac */ /* 0x000f220008000a00 */
[----:B------:R-:W-:Y:S01]  /*8080*/  MOV R3, 0x0 ;  /* 0x0000000000037802 */ /* 0x000fe20000000f00 */
[----:B------:R-:W-:Y:S02]  /*8090*/  HFMA2 R12, -RZ, RZ, 0, 5.9604644775390625e-08 ;  /* 0x00000001ff0c7431 */ /* 0x000fe400000001ff */
[----:B---3--:R-:W-:Y:S02]  /*80a0*/  IMAD.MOV.U32 R8, RZ, RZ, 0x192 ;  /* 0x00000192ff087424 */ /* 0x008fe400078e00ff */
[----:B------:R-:W-:Y:S01]  /*80b0*/  IMAD.MOV.U32 R13, RZ, RZ, RZ ;  /* 0x000000ffff0d7224 */ /* 0x000fe200078e00ff */
[----:B------:R-:W3:Y:S01]  /*80c0*/  LDCU.64 UR6, c[0x4][0x78] ;  /* 0x01000f00ff0677ac */ /* 0x000ee20008000a00 */
[----:B-1----:R-:W1:Y:S01]  /*80d0*/  LDC.64 R2, c[0x4][R3] ;  /* 0x0100000003027b82 */ /* 0x002e620000000a00 */
[----:B------:R-:W5:Y:S01]  /*80e0*/  LDCU.64 UR4, c[0x4][0x10] ;  /* 0x01000200ff0477ac */ /* 0x000f620008000a00 */
[----:B----4-:R-:W-:Y:S01]  /*80f0*/  MOV R5, UR9 ;  /* 0x0000000900057c02 */ /* 0x010fe20008000f00 */
[----:B------:R-:W-:Y:S01]  /*8100*/  IMAD.U32 R4, RZ, RZ, UR8 ;  /* 0x00000008ff047e24 */ /* 0x000fe2000f8e00ff */
[----:B---3--:R-:W-:Y:S01]  /*8110*/  MOV R7, UR7 ;  /* 0x0000000700077c02 */ /* 0x008fe20008000f00 */
[----:B------:R-:W-:Y:S01]  /*8120*/  IMAD.U32 R6, RZ, RZ, UR6 ;  /* 0x00000006ff067e24 */ /* 0x000fe2000f8e00ff */
[----:B-----5:R-:W-:Y:S01]  /*8130*/  MOV R11, UR5 ;  /* 0x00000005000b7c02 */ /* 0x020fe20008000f00 */
[----:B------:R-:W-:Y:S02]  /*8140*/  IMAD.U32 R10, RZ, RZ, UR4 ;  /* 0x00000004ff0a7e24 */ /* 0x000fe4000f8e00ff */
[----:B------:R-:W-:Y:S07]  /*8150*/  LEPC R20, `(.L_x_120) ;  /* 0x000000001014794e */ /* 0x000fee0000000000 */
[----:B-12---:R-:W-:Y:S05]  /*8160*/  CALL.ABS.NOINC R2 ;  /* 0x0000000002007343 */ /* 0x006fea0003c00000 */
.L_x_120:
[----:B------:R-:W-:Y:S01]  /*8170*/  ISETP.NE.AND P6, PT, R67, RZ, PT ;  /* 0x000000ff4300720c */ /* 0x000fe20003fc5270 */
[----:B------:R-:W-:Y:S05]  /*8180*/  WARPSYNC.ALL ;  /* 0x0000000000007948 */ /* 0x000fea0003800000 */
[----:B------:R-:W-:Y:S01]  /*8190*/  R2UR UR4, R25 ;  /* 0x00000000190472ca */ /* 0x000fe200000e0000 */
[--C-:B-1----:R-:W-:Y:S01]  /*81a0*/  HADD2.F32 R3, -RZ, R28.reuse.H0_H0 ;  /* 0x2000001cff037230 */ /* 0x102fe20000004100 */
[----:B------:R-:W-:Y:S01]  /*81b0*/  ISETP.NE.AND P0, PT, R50, RZ, PT ;  /* 0x000000ff3200720c */ /* 0x000fe20003f05270 */
[--C-:B------:R-:W-:Y:S01]  /*81c0*/  HADD2.F32 R20, -RZ, R29.reuse.H0_H0 ;  /* 0x2000001dff147230 */ /* 0x100fe20000004100 */
[----:B------:R-:W-:Y:S01]  /*81d0*/  BSSY.RECONVERGENT B0, `(.L_x_121) ;  /* 0x0000054000007945 */ /* 0x000fe20003800200 */
[----:B------:R-:W-:Y:S08]  /*81e0*/  HADD2.F32 R21, -RZ, R29.H1_H1 ;  /* 0x3000001dff157230 */ /* 0x000ff00000004100 */
[----:B---3--:R-:W1:Y:S02]  /*81f0*/  LDTM.16dp256bit.x4 R4, tmem[UR4+0x40] ;  /* 0x00004004000479ee */ /* 0x008e640008120000 */
[C---:B-1----:R-:W-:Y:S01]  /*8200*/  FMUL R0, R24.reuse, R4 ;  /* 0x0000000418007220 */ /* 0x042fe20000400000 */
[----:B------:R-:W-:Y:S02]  /*8210*/  HADD2.F32 R4, -RZ, R28.H1_H1 ;  /* 0x3000001cff047230 */ /* 0x000fe40000004100 */
[C---:B------:R-:W-:Y:S01]  /*8220*/  FMUL R2, R24.reuse, R5 ;  /* 0x0000000518027220 */ /* 0x040fe20000400000 */
[C---:B------:R-:W-:Y:S01]  /*8230*/  FMUL R7, R24.reuse, R7 ;  /* 0x0000000718077220 */ /* 0x040fe20000400000 */
[C---:B------:R-:W-:Y:S01]  /*8240*/  FFMA R0, R27.reuse, R3, R0 ;  /* 0x000000031b007223 */ /* 0x040fe20000000000 */
[C---:B------:R-:W-:Y:S01]  /*8250*/  FMUL R3, R24.reuse, R6 ;  /* 0x0000000618037220 */ /* 0x040fe20000400000 */
[C---:B------:R-:W-:Y:S01]  /*8260*/  FFMA R2, R27.reuse, R4, R2 ;  /* 0x000000041b027223 */ /* 0x040fe20000000002 */
[C---:B------:R-:W-:Y:S01]  /*8270*/  FMUL R4, R24.reuse, R8 ;  /* 0x0000000818047220 */ /* 0x040fe20000400000 */
[C---:B------:R-:W-:Y:S01]  /*8280*/  FMUL R8, R24.reuse, R12 ;  /* 0x0000000c18087220 */ /* 0x040fe20000400000 */
[----:B------:R-:W-:Y:S01]  /*8290*/  FMUL R12, R24, R16 ;  /* 0x00000010180c7220 */ /* 0x000fe20000400000 */
[C---:B------:R-:W-:Y:S01]  /*82a0*/  FFMA R3, R27.reuse, R20, R3 ;  /* 0x000000141b037223 */ /* 0x040fe20000000003 */
[----:B------:R-:W-:Y:S01]  /*82b0*/  F2FP.F16.F32.PACK_AB R32, R2, R0 ;  /* 0x000000000220723e */ /* 0x000fe200000000ff */
[--C-:B------:R-:W-:Y:S02]  /*82c0*/  HADD2.F32 R16, -RZ, R30.reuse.H0_H0 ;  /* 0x2000001eff107230 */ /* 0x100fe40000004100 */
[C---:B------:R-:W-:Y:S01]  /*82d0*/  FMUL R5, R24.reuse, R9 ;  /* 0x0000000918057220 */ /* 0x040fe20000400000 */
[----:B------:R-:W-:Y:S02]  /*82e0*/  HADD2.F32 R0, -RZ, R30.H1_H1 ;  /* 0x3000001eff007230 */ /* 0x000fe40000004100 */
[C---:B------:R-:W-:Y:S01]  /*82f0*/  FFMA R7, R27.reuse, R21, R7 ;  /* 0x000000151b077223 */ /* 0x040fe20000000007 */
[--C-:B------:R-:W-:Y:S02]  /*8300*/  HADD2.F32 R2, -RZ, R31.reuse.H0_H0 ;  /* 0x2000001fff027230 */ /* 0x100fe40000004100 */
[C---:B------:R-:W-:Y:S01]  /*8310*/  FMUL R6, R24.reuse, R10 ;  /* 0x0000000a18067220 */ /* 0x040fe20000400000 */
[C---:B------:R-:W-:Y:S01]  /*8320*/  FFMA R4, R27.reuse, R16, R4 ;  /* 0x000000101b047223 */ /* 0x040fe20000000004 */
[----:B------:R-:W-:Y:S01]  /*8330*/  FFMA R5, R27, R0, R5 ;  /* 0x000000001b057223 */ /* 0x000fe20000000005 */
[----:B------:R-:W-:Y:S01]  /*8340*/  F2FP.F16.F32.PACK_AB R33, R7, R3 ;  /* 0x000000030721723e */ /* 0x000fe200000000ff */
[----:B------:R-:W-:Y:S02]  /*8350*/  HADD2.F32 R16, -RZ, R31.H1_H1 ;  /* 0x3000001fff107230 */ /* 0x000fe40000004100 */
        /* <DEDUP_REMOVED lines=9> */
[C---:B------:R-:W-:Y:S01]  /*83f0*/  FFMA R8, R27.reuse, R0, R8 ;  /* 0x000000001b087223 */ /* 0x040fe20000000008 */
[C---:B------:R-:W-:Y:S01]  /*8400*/  FFMA R9, R27.reuse, R2, R9 ;  /* 0x000000021b097223 */ /* 0x040fe20000000009 */
[----:B------:R-:W-:Y:S02]  /*8410*/  HADD2.F32 R0, -RZ, R37.H1_H1 ;  /* 0x30000025ff007230 */ /* 0x000fe40000004100 */
[----:B------:R-:W-:Y:S01]  /*8420*/  FFMA R10, R27, R3, R10 ;  /* 0x000000031b0a7223 */ /* 0x000fe2000000000a */
[----:B------:R-:W-:Y:S01]  /*8430*/  F2FP.F16.F32.PACK_AB R35, R11, R6 ;  /* 0x000000060b23723e */ /* 0x000fe200000000ff */
[C---:B------:R-:W-:Y:S01]  /*8440*/  FMUL R15, R24.reuse, R15 ;  /* 0x0000000f180f7220 */ /* 0x040fe20000400000 */
[--C-:B------:R-:W-:Y:S02]  /*8450*/  HADD2.F32 R2, -RZ, R38.reuse.H0_H0 ;  /* 0x20000026ff027230 */ /* 0x100fe40000004100 */
[C---:B------:R-:W-:Y:S01]  /*8460*/  FMUL R13, R24.reuse, R17 ;  /* 0x00000011180d7220 */ /* 0x040fe20000400000 */
[----:B------:R-:W-:Y:S01]  /*8470*/  HADD2.F32 R3, -RZ, R38.H1_H1 ;  /* 0x30000026ff037230 */ /* 0x000fe20000004100 */
[----:B------:R1:W-:Y:S01]  /*8480*/  STSM.16.M88.4 [R69+0x2200], R32 ;  /* 0x0022002045007844 */ /* 0x0003e20000000200 */
[----:B------:R-:W-:Y:S01]  /*8490*/  F2FP.F16.F32.PACK_AB R8, R9, R8 ;  /* 0x000000080908723e */ /* 0x000fe200000000ff */
[--C-:B------:R-:W-:Y:S02]  /*84a0*/  HADD2.F32 R4, -RZ, R39.reuse.H0_H0 ;  /* 0x20000027ff047230 */ /* 0x100fe40000004100 */
[C---:B------:R-:W-:Y:S01]  /*84b0*/  FMUL R14, R24.reuse, R18 ;  /* 0x00000012180e7220 */ /* 0x040fe20000400000 */
[----:B------:R-:W-:Y:S02]  /*84c0*/  HADD2.F32 R5, -RZ, R39.H1_H1 ;  /* 0x30000027ff057230 */ /* 0x000fe40000004100 */
[C---:B------:R-:W-:Y:S01]  /*84d0*/  FFMA R15, R27.reuse, R0, R15 ;  /* 0x000000001b0f7223 */ /* 0x040fe2000000000f */
[----:B------:R-:W-:Y:S01]  /*84e0*/  MOV R0, UR40 ;  /* 0x0000002800007c02 */ /* 0x000fe20008000f00 */
        /* <DEDUP_REMOVED lines=18> */
[----:B---3--:R-:W3:Y:S01]  /*8610*/  FENCE.VIEW.ASYNC.S ;  /* 0x00000000000073c6 */ /* 0x008ee20000000000 */
[----:B------:R-:W-:Y:S01]  /*8620*/  @P6 PRMT R0, R75, 0x654, R0 ;  /* 0x000006544b006816 */ /* 0x000fe20000000000 */
[----:B---3--:R-:W-:Y:S06]  /*8630*/  BAR.SYNC.DEFER_BLOCKING 0x1, 0x80 ;  /* 0x0042000000007b1d */ /* 0x008fec0000010000 */
[----:B------:R-:W-:Y:S05]  /*8640*/  @P0 BRA `(.L_x_122) ;  /* 0x0000000000300947 */ /* 0x000fea0003800000 */
[----:B------:R-:W3:Y:S01]  /*8650*/  LDCU.64 UR6, c[0x0][0x348] ;  /* 0x00006900ff0677ac */ /* 0x000ee20008000a00 */
[----:B------:R-:W-:Y:S02]  /*8660*/  R2UR UR10, R65 ;  /* 0x00000000410a72ca */ /* 0x000fe400000e0000 */
[----:B------:R-:W-:Y:S01]  /*8670*/  R2UR UR11, R64 ;  /* 0x00000000400b72ca */ /* 0x000fe200000e0000 */
[----:B------:R-:W-:Y:S01]  /*8680*/  UIADD3 UR9, UPT, UPT, UR41, 0x40, URZ ;  /* 0x0000004029097890 */ /* 0x000fe2000fffe0ff */
[----:B------:R-:W-:Y:S01]  /*8690*/  R2UR UR12, R62 ;  /* 0x000000003e0c72ca */ /* 0x000fe200000e0000 */
[----:B------:R-:W-:Y:S01]  /*86a0*/  UIADD3 UR8, UPT, UPT, UR49, 0x2200, URZ ;  /* 0x0000220031087890 */ /* 0x000fe2000fffe0ff */
[----:B------:R-:W-:Y:S01]  /*86b0*/  R2UR UR13, R63 ;  /* 0x000000003f0d72ca */ /* 0x000fe200000e0000 */
[----:B---3--:R-:W-:Y:S04]  /*86c0*/  UIADD3 UR4, UP0, UPT, UR6, 0x780, URZ ;  /* 0x0000078006047890 */ /* 0x008fe8000ff1e0ff */
[----:B------:R-:W-:Y:S09]  /*86d0*/  UIADD3.X UR5, UPT, UPT, URZ, UR7, URZ, UP0, !UPT ;  /* 0x00000007ff057290 */ /* 0x000ff200087fe4ff */
[----:B------:R3:W-:Y:S01]  /*86e0*/  UTMASTG.5D.IM2COL [UR8], [UR4] ;  /* 0x00000008040073b5 */ /* 0x0007e20008060000 */
[----:B------:R0:W-:Y:S01]  /*86f0*/  UTMACMDFLUSH ;  /* 0x00000000000079b7 */ /* 0x0001e20000000000 */
[----:B---3--:R-:W-:Y:S04]  /*8700*/  DEPBAR.LE SB0, 0x1 ;  /* 0x000080400000791a */ /* 0x008fe80000000000 */
.L_x_122:
[----:B------:R-:W-:Y:S05]  /*8710*/  BSYNC.RECONVERGENT B0 ;  /* 0x0000000000007941 */ /* 0x000fea0003800200 */
.L_x_121:
        /* <DEDUP_REMOVED lines=8> */
[----:B---3--:R-:W-:Y:S06]  /*87a0*/  @!P6 BRA `(.L_x_124) ;  /* 0x000000000040e947 */ /* 0x008fec0003800000 */
        /* <DEDUP_REMOVED lines=8> */
[----:B------:R-:W3:Y:S02]  /*8830*/  SYNCS.PHASECHK.TRANS64.TRYWAIT P0, [R3+URZ+0x110], R0 ;  /* 0x00011000030075a7 */ /* 0x000ee400080011ff */
[----:B---3--:R-:W-:Y:S05]  /*8840*/  @!P0 BRA `(.L_x_127) ;  /* 0x0000001800648947 */ /* 0x008fea0003800000 */
.L_x_126:
[----:B------:R-:W-:Y:S05]  /*8850*/  BSYNC B0 ;  /* 0x0000000000007941 */ /* 0x000fea0003800000 */
.L_x_125:
[----:B------:R-:W-:Y:S11]  /*8860*/  ISETP.NE.AND P0, PT, R74, RZ, PT ;  /* 0x000000ff4a00720c */ /* 0x000ff60003f05270 */
[----:B------:R-:W-:Y:S02]  /*8870*/  @!UPT UIADD3 URZ, UPT, UPT, URZ, URZ, URZ ;  /* 0x000000fffffff290 */ /* 0x000fe4000fffe0ff */
[----:B------:R-:W-:Y:S05]  /*8880*/  @P0 WARPSYNC.ALL ;  /* 0x0000000000000948 */ /* 0x000fea0003800000 */
[----:B------:R4:W1:Y:S04]  /*8890*/  @P0 LDSM.16.M88.4 R28, [R71+UR49+0x200] ;  /* 0x00020031471c083b */ /* 0x0008680008000200 */
[----:B------:R4:W1:Y:S02]  /*88a0*/  @P0 LDSM.16.M88.4 R36, [R2+0x200] ;  /* 0x000200000224083b */ /* 0x0008640000000200 */
.L_x_124:
[----:B------:R-:W-:Y:S05]  /*88b0*/  BSYNC B1 ;  /* 0x0000000000017941 */ /* 0x000fea0003800000 */
.L_x_123:
[----:B---3--:R-:W-:Y:S05]  /*88c0*/  VIADD R0, R25, 0x60 ;  /* 0x0000006019007836 */ /* 0x008fea0000000000 */
[----:B------:R-:W-:Y:S04]  /*88d0*/  SHF.R.U32.HI R0, RZ, 0x15, R0 ;  /* 0x00000015ff007819 */ /* 0x000fe80000011600 */
[----:B------:R-:W-:Y:S11]  /*88e0*/  LOP3.LUT P0, RZ, R0, 0x3, R52, 0x48, !PT ;  /* 0x0000000300ff7812 */ /* 0x000ff60007804834 */
[----:B------:R-:W-:Y:S02]  /*88f0*/  @!UPT UIADD3 URZ, UPT, UPT, URZ, URZ, URZ ;  /* 0x000000fffffff290 */ /* 0x000fe4000fffe0ff */
[----:B------:R-:W-:Y:S05]  /*8900*/  @!P0 BRA `(.L_x_128) ;  /* 0x0000000000408947 */ /* 0x000fea0003800000 */
[----:B------:R-:W3:Y:S01]  /*8910*/  LDCU.64 UR8, c[0x4][0x70] ;  /* 0x01000e00ff0877ac */ /* 0x000ee20008000a00 */
[----:B------:R-:W-:Y:S01]  /*8920*/  MOV R3, 0x0 ;  /* 0x0000000000037802 */ /* 0x000fe20000000f00 */
[----:B------:R-:W-:Y:S02]  /*8930*/  HFMA2 R12, -RZ, RZ, 0, 5.9604644775390625e-08 ;  /* 0x00000001ff0c7431 */ /* 0x000fe400000001ff */
[----:B-1----:R-:W-:Y:S02]  /*8940*/  IMAD.MOV.U32 R8, RZ, RZ, 0x192 ;  /* 0x00000192ff087424 */ /* 0x002fe400078e00ff */
[----:B------:R-:W-:Y:S01]  /*8950*/  IMAD.MOV.U32 R13, RZ, RZ, RZ ;  /* 0x000000ffff0d7224 */ /* 0x000fe200078e00ff */
[----:B------:R-:W1:Y:S01]  /*8960*/  LDCU.64 UR6, c[0x4][0x78] ;  /* 0x01000f00ff0677ac */ /* 0x000e620008000a00 */
[----:B----4-:R-:W4:Y:S01]  /*8970*/  LDC.64 R2, c[0x4][R3] ;  /* 0x0100000003027b82 */ /* 0x010f220000000a00 */
        /* <DEDUP_REMOVED lines=9> */
.L_x_128:
[----:B------:R-:W-:Y:S01]  /*8a10*/  ISETP.NE.AND P0, PT, R50, RZ, PT ;  /* 0x000000ff3200720c */ /* 0x000fe20003f05270 */
[----:B------:R-:W-:Y:S05]  /*8a20*/  WARPSYNC.ALL ;  /* 0x0000000000007948 */ /* 0x000fea0003800000 */
[----:B------:R-:W-:Y:S01]  /*8a30*/  R2UR UR4, R25 ;  /* 0x00000000190472ca */ /* 0x000fe200000e0000 */
[----:B------:R-:W3:Y:S01]  /*8a40*/  S2UR UR5, SR_CgaCtaId ;  /* 0x00000000000579c3 */ /* 0x000ee20000008800 */
[--C-:B-1----:R-:W-:Y:S01]  /*8a50*/  HADD2.F32 R0, -RZ, R28.reuse.H0_H0 ;  /* 0x2000001cff007230 */ /* 0x102fe20000004100 */
[----:B------:R-:W-:Y:S01]  /*8a60*/  BSSY.RECONVERGENT B0, `(.L_x_129) ;  /* 0x0000054000007945 */ /* 0x000fe20003800200 */
[----:B----4-:R-:W-:Y:S02]  /*8a70*/  HADD2.F32 R2, -RZ, R28.H1_H1 ;  /* 0x3000001cff027230 */ /* 0x010fe40000004100 */
[--C-:B------:R-:W-:Y:S02]  /*8a80*/  HADD2.F32 R3, -RZ, R29.reuse.H0_H0 ;  /* 0x2000001dff037230 */ /* 0x100fe40000004100 */
[----:B------:R-:W-:Y:S02]  /*8a90*/  HADD2.F32 R20, -RZ, R29.H1_H1 ;  /* 0x3000001dff147230 */ /* 0x000fe40000004100 */
[--C-:B------:R-:W-:Y:S02]  /*8aa0*/  HADD2.F32 R21, -RZ, R30.reuse.H0_H0 ;  /* 0x2000001eff157230 */ /* 0x100fe40000004100 */
[----:B------:R-:W-:Y:S01]  /*8ab0*/  HADD2.F32 R25, -RZ, R30.H1_H1 ;  /* 0x3000001eff197230 */ /* 0x000fe20000004100 */
[----:B------:R-:W1:Y:S01]  /*8ac0*/  LDTM.16dp256bit.x4 R4, tmem[UR4+0x60] ;  /* 0x00006004000479ee */ /* 0x000e620008120000 */
[----:B------:R-:W-:Y:S01]  /*8ad0*/  R2UR UR4, R70 ;  /* 0x00000000460472ca */ /* 0x000fe200000e0000 */
[----:B------:R-:W-:Y:S01]  /*8ae0*/  NOP ;  /* 0x0000000000007918 */ /* 0x000fe20000000000 */
[--C-:B------:R-:W-:Y:S02]  /*8af0*/  HADD2.F32 R26, -RZ, R31.reuse.H0_H0 ;  /* 0x2000001fff1a7230 */ /* 0x100fe40000004100 */
[----:B------:R-:W-:Y:S02]  /*8b00*/  HADD2.F32 R28, -RZ, R31.H1_H1 ;  /* 0x3000001fff1c7230 */ /* 0x000fe40000004100 */
[--C-:B------:R-:W-:Y:S02]  /*8b10*/  HADD2.F32 R29, -RZ, R36.reuse.H0_H0 ;  /* 0x20000024ff1d7230 */ /* 0x100fe40000004100 */
[----:B------:R-:W-:Y:S02]  /*8b20*/  HADD2.F32 R30, -RZ, R36.H1_H1 ;  /* 0x30000024ff1e7230 */ /* 0x000fe40000004100 */
[--C-:B------:R-:W-:Y:S02]  /*8b30*/  HADD2.F32 R31, -RZ, R37.reuse.H0_H0 ;  /* 0x20000025ff1f7230 */ /* 0x100fe40000004100 */
[----:B------:R-:W-:Y:S01]  /*8b40*/  HADD2.F32 R32, -RZ, R37.H1_H1 ;  /* 0x30000025ff207230 */ /* 0x000fe20000004100 */
[----:B------:R-:W-:Y:S01]  /*8b50*/  UIADD3 UR4, UPT, UPT, UR4, 0x180, URZ ;  /* 0x0000018004047890 */ /* 0x000fe2000fffe0ff */
[--C-:B------:R-:W-:Y:S02]  /*8b60*/  HADD2.F32 R33, -RZ, R38.reuse.H0_H0 ;  /* 0x20000026ff217230 */ /* 0x100fe40000004100 */
[----:B------:R-:W-:Y:S02]  /*8b70*/  HADD2.F32 R34, -RZ, R38.H1_H1 ;  /* 0x30000026ff227230 */ /* 0x000fe40000004100 */
[--C-:B------:R-:W-:Y:S02]  /*8b80*/  HADD2.F32 R35, -RZ, R39.reuse.H0_H0 ;  /* 0x20000027ff237230 */ /* 0x100fe40000004100 */
[----:B------:R-:W-:Y:S02]  /*8b90*/  HADD2.F32 R36, -RZ, R39.H1_H1 ;  /* 0x30000027ff247230 */ /* 0x000fe40000004100 */
[C---:B-1----:R-:W-:Y:S01]  /*8ba0*/  FMUL R4, R24.reuse, R4 ;  /* 0x0000000418047220 */ /* 0x042fe20000400000 */
[----:B---3--:R-:W-:Y:S01]  /*8bb0*/  UPRMT UR4, UR5, 0x654, UR4 ;  /* 0x0000065405047896 */ /* 0x008fe20008000004 */
[C---:B------:R-:W-:Y:S01]  /*8bc0*/  FMUL R5, R24.reuse, R5 ;  /* 0x0000000518057220 */ /* 0x040fe20000400000 */
[C---:B------:R-:W-:Y:S01]  /*8bd0*/  FMUL R6, R24.reuse, R6 ;  /* 0x0000000618067220 */ /* 0x040fe20000400000 */
[C---:B------:R-:W-:Y:S01]  /*8be0*/  FFMA R4, R27.reuse, R0, R4 ;  /* 0x000000001b047223 */ /* 0x040fe20000000004 */
[C---:B------:R-:W-:Y:S01]  /*8bf0*/  FMUL R7, R24.reuse, R7 ;  /* 0x0000000718077220 */ /* 0x040fe20000400000 */
[C---:B------:R-:W-:Y:S01]  /*8c00*/  FFMA R5, R27.reuse, R2, R5 ;  /* 0x000000021b057223 */ /* 0x040fe20000000005 */
[C---:B------:R-:W-:Y:S01]  /*8c10*/  FFMA R6, R27.reuse, R3, R6 ;  /* 0x000000031b067223 */ /* 0x040fe20000000006 */
[C---:B------:R-:W-:Y:S01]  /*8c20*/  FMUL R8, R24.reuse, R8 ;  /* 0x0000000818087220 */ /* 0x040fe20000400000 */
[----:B------:R-:W-:Y:S01]  /*8c30*/  FFMA R7, R27, R20, R7 ;  /* 0x000000141b077223 */ /* 0x000fe20000000007 */
[----:B------:R-:W-:Y:S01]  /*8c40*/  SYNCS.ARRIVE.TRANS64.RED.A1T0 RZ, [UR4], RZ ;  /* 0x000000ffffff79a7 */ /* 0x000fe20008100404 */
[----:B------:R-:W-:Y:S01]  /*8c50*/  F2FP.F16.F32.PACK_AB R4, R5, R4 ;  /* 0x000000040504723e */ /* 0x000fe200000000ff */
[----:B------:R-:W-:Y:S01]  /*8c60*/  FFMA R8, R27, R21, R8 ;  /* 0x000000151b087223 */ /* 0x000fe20000000008 */
[C---:B------:R-:W-:Y:S01]  /*8c70*/  FMUL R9, R24.reuse, R9 ;  /* 0x0000000918097220 */ /* 0x040fe20000400000 */
[----:B------:R-:W-:Y:S01]  /*8c80*/  F2FP.F16.F32.PACK_AB R5, R7, R6 ;  /* 0x000000060705723e */ /* 0x000fe200000000ff */
[C---:B------:R-:W-:Y:S01]  /*8c90*/  FMUL R0, R24.reuse, R10 ;  /* 0x0000000a18007220 */ /* 0x040fe20000400000 */
[C---:B------:R-:W-:Y:S01]  /*8ca0*/  FMUL R2, R24.reuse, R11 ;  /* 0x0000000b18027220 */ /* 0x040fe20000400000 */
[C---:B------:R-:W-:Y:S01]  /*8cb0*/  FMUL R3, R24.reuse, R12 ;  /* 0x0000000c18037220 */ /* 0x040fe20000400000 */
[C---:B------:R-:W-:Y:S01]  /*8cc0*/  FFMA R9, R27.reuse, R25, R9 ;  /* 0x000000191b097223 */ /* 0x040fe20000000009 */
[C---:B------:R-:W-:Y:S01]  /*8cd0*/  FMUL R10, R24.reuse, R13 ;  /* 0x0000000d180a7220 */ /* 0x040fe20000400000 */
[C---:B------:R-:W-:Y:S01]  /*8ce0*/  FFMA R0, R27.reuse, R26, R0 ;  /* 0x0000001a1b007223 */ /* 0x040fe20000000000 */
[C---:B------:R-:W-:Y:S01]  /*8cf0*/  FMUL R11, R24.reuse, R14 ;  /* 0x0000000e180b7220 */ /* 0x040fe20000400000 */
[C---:B------:R-:W-:Y:S01]  /*8d00*/  FFMA R2, R27.reuse, R28, R2 ;  /* 0x0000001c1b027223 */ /* 0x040fe20000000002 */
[C---:B------:R-:W-:Y:S01]  /*8d10*/  FMUL R15, R24.reuse, R15 ;  /* 0x0000000f180f7220 */ /* 0x040fe20000400000 */
[C---:B------:R-:W-:Y:S01]  /*8d20*/  FMUL R12, R24.reuse, R16 ;  /* 0x00000010180c7220 */ /* 0x040fe20000400000 */
[C---:B------:R-:W-:Y:S01]  /*8d30*/  FFMA R3, R27.reuse, R29, R3 ;  /* 0x0000001d1b037223 */ /* 0x040fe20000000003 */
[C---:B------:R-:W-:Y:S01]  /*8d40*/  FMUL R13, R24.reuse, R17 ;  /* 0x00000011180d7220 */ /* 0x040fe20000400000 */
[C---:B------:R-:W-:Y:S01]  /*8d50*/  FFMA R10, R27.reuse, R30, R10 ;  /* 0x0000001e1b0a7223 */ /* 0x040fe2000000000a */
[C---:B------:R-:W-:Y:S01]  /*8d60*/  FMUL R14, R24.reuse, R18 ;  /* 0x00000012180e7220 */ /* 0x040fe20000400000 */
[C---:B------:R-:W-:Y:S01]  /*8d70*/  FFMA R11, R27.reuse, R31, R11 ;  /* 0x0000001f1b0b7223 */ /* 0x040fe2000000000b */
[C---:B------:R-:W-:Y:S01]  /*8d80*/  FFMA R15, R27.reuse, R32, R15 ;  /* 0x000000201b0f7223 */ /* 0x040fe2000000000f */
        /* <DEDUP_REMOVED lines=33> */
.L_x_130:
[----:B------:R-:W-:Y:S05]  /*8fa0*/  BSYNC.RECONVERGENT B0 ;  /* 0x0000000000007941 */ /* 0x000fea0003800200 */
.L_x_129:
[----:B------:R-:W-:Y:S01]  /*8fb0*/  BAR.SYNC.DEFER_BLOCKING 0x1, 0x80 ;  /* 0x0042000000007b1d */ /* 0x000fe20000010000 */
[----:B------:R-:W-:Y:S01]  /*8fc0*/  UISETP.NE.AND UP0, UPT, UR53, -0x4, UPT ;  /* 0xfffffffc3500788c */ /* 0x000fe2000bf05270 */
[----:B------:R-:W-:Y:S08]  /*8fd0*/  IADD3 R22, PT, PT, R22, 0x1, RZ ;  /* 0x0000000116167810 */ /* 0x000ff00007ffe0ff */
[----:B------:R-:W-:Y:S05]  /*8fe0*/  BRA.U !UP0, `(.L_x_131) ;  /* 0x0000000108247547 */ /* 0x000fea000b800000 */
[----:B------:R-:W-:Y:S01]  /*8ff0*/  ISETP.NE.AND P0, PT, R67, RZ, PT ;  /* 0x000000ff4300720c */ /* 0x000fe20003f05270 */
[----:B------:R-:W-:Y:S01]  /*9000*/  IMAD.U32 R0, RZ, RZ, UR50 ;  /* 0x00000032ff007e24 */ /* 0x000fe2000f8e00ff */
[----:B------:R-:W-:Y:S04]  /*9010*/  UIADD3 UR4, UPT, UPT, UR50, 0x1, URZ ;  /* 0x0000000132047890 */ /* 0x000fe8000fffe0ff */
[----:B------:R-:W-:Y:S04]  /*9020*/  UISETP.NE.AND UP0, UPT, UR4, 0x4, UPT ;  /* 0x000000040400788c */ /* 0x000fe8000bf05270 */
[----:B------:R-:W-:Y:S03]  /*9030*/  USEL UR50, UR4, URZ, UP0 ;  /* 0x000000ff04327287 */ /* 0x000fe60008000000 */
[----:B------:R-:W-:Y:S05]  /*9040*/  @P0 LEA R0, R0, UR49, 0x3 ;  /* 0x0000003100000c11 */ /* 0x000fea000f8e18ff */
[----:B------:R-:W-:Y:S05]  /*9050*/  @P0 VIADD R0, R0, 0x130 ;  /* 0x0000013000000836 */ /* 0x000fea0000000000 */
[----:B------:R-:W-:Y:S04]  /*9060*/  @P0 PRMT R0, R75, 0x654, R0 ;  /* 0x000006544b000816 */ /* 0x000fe80000000000 */
[----:B------:R3:W-:Y:S03]  /*9070*/  @P0 SYNCS.ARRIVE.TRANS64.RED.A1T0 RZ, [R0+URZ], RZ ;  /* 0x000000ff00ff09a7 */ /* 0x0007e600081004ff */
.L_x_131:
[----:B------:R-:W-:Y:S01]  /*9080*/  R2UR UR5, R44 ;  /* 0x000000002c0572ca */ /* 0x000fe200000e0000 */
[----:B------:R-:W-:Y:S01]  /*9090*/  UISETP.NE.AND UP0, UPT, UR62, URZ, UPT ;  /* 0x000000ff3e00728c */ /* 0x000fe2000bf05270 */
[----:B------:R-:W-:Y:S01]  /*90a0*/  R2UR UR4, R45 ;  /* 0x000000002d0472ca */ /* 0x000fe200000e0000 */
[----:B------:R-:W-:Y:S01]  /*90b0*/  UIADD3 UR53, UPT, UPT, UR53, 0x4, URZ ;  /* 0x0000000435357890 */ /* 0x000fe2000fffe0ff */
[----:B------:R-:W-:Y:S01]  /*90c0*/  ISETP.NE.AND P0, PT, R22, 0x2, PT ;  /* 0x000000021600780c */ /* 0x000fe20003f05270 */
[----:B------:R-:W-:Y:S01]  /*90d0*/  UMOV UR52, UR63 ;  /* 0x0000003f00347c82 */ /* 0x000fe20008000000 */
[----:B------:R-:W-:Y:S02]  /*90e0*/  LOP3.LUT R46, R46, 0x1, RZ, 0x3c, !PT ;  /* 0x000000012e2e7812 */ /* 0x000fe400078e3cff */
[----:B---3--:R-:W-:Y:S02]  /*90f0*/  SEL R0, RZ, 0x1, P0 ;  /* 0x00000001ff007807 */ /* 0x008fe40000000000 */
[----:B------:R-:W-:Y:S02]  /*9100*/  SEL R22, R22, RZ, P0 ;  /* 0x000000ff16167207 */ /* 0x000fe40000000000 */
[----:B------:R-:W-:Y:S01]  /*9110*/  LOP3.LUT R47, R47, R0, RZ, 0x3c, !PT ;  /* 0x000000002f2f7212 */ /* 0x000fe200078e3cff */
[----:B------:R-:W-:Y:S02]  /*9120*/  UIADD3 UR24, UPT, UPT, UR36, UR5, URZ ;  /* 0x0000000524187290 */ /* 0x000fe4000fffe0ff */
[----:B------:R-:W-:Y:S01]  /*9130*/  UIADD3 UR51, UPT, UPT, UR37, UR4, URZ ;  /* 0x0000000425337290 */ /* 0x000fe2000fffe0ff */
[----:B------:R-:W-:Y:S11]  /*9140*/  BRA.U UP0, `(.L_x_132) ;  /* 0xffffffcd00307547 */ /* 0x000ff6000b83ffff */
[----:B------:R-:W-:-:S13]  /*9150*/  R2UR UR4, R59 ;  /* 0x000000003b0472ca */ /* 0x000fda00000e0000 */
[----:B------:R-:W-:-:S09]  /*9160*/  UISETP.NE.AND UP0, UPT, UR4, URZ, UPT ;  /* 0x000000ff0400728c */ /* 0x000fd2000bf05270 */
[----:B------:R-:W-:Y:S05]  /*9170*/  BRA.U !UP0, `(.L_x_133) ;  /* 0x0000000108487547 */ /* 0x000fea000b800000 */
[----:B------:R-:W3:Y:S02]  /*9180*/  LDCU.64 UR4, c[0x0][0x990] ;  /* 0x00013200ff0477ac */ /* 0x000ee40008000a00 */
[----:B---3--:R-:W-:-:S04]  /*9190*/  UISETP.NE.U32.AND UP0, UPT, UR4, URZ, UPT ;  /* 0x000000ff0400728c */ /* 0x008fc8000bf05070 */
[----:B------:R-:W-:-:S09]  /*91a0*/  UISETP.NE.AND.EX UP0, UPT, UR5, URZ, UPT, UP0 ;  /* 0x000000ff0500728c */ /* 0x000fd2000bf05300 */
[----:B------:R-:W-:Y:S05]  /*91b0*/  BRA.U UP0, `(.L_x_134) ;  /* 0x00000001000c7547 */ /* 0x000fea000b800000 */
[----:B------:R-:W-:-:S13]  /*91c0*/  FSETP.NEU.AND P0, PT, R27, RZ, PT ;  /* 0x000000ff1b00720b */ /* 0x000fda0003f0d000 */
[----:B------:R-:W-:Y:S05]  /*91d0*/  @!P0 EXIT ;  /* 0x000000000000894d */ /* 0x000fea0003800000 */
[----:B------:R-:W-:Y:S05]  /*91e0*/  BRA `(.L_x_133) ;  /* 0x00000000002c7947 */ /* 0x000fea0003800000 */
.L_x_134:
[----:B------:R-:W-:Y:S01]  /*91f0*/  ISETP.NE.AND P0, PT, R66, RZ, PT ;  /* 0x000000ff4200720c */ /* 0x000fe20003f05270 */
[----:B------:R-:W-:-:S12]  /*9200*/  BSSY.RECONVERGENT B0, `(.L_x_133) ;  /* 0x0000009000007945 */ /* 0x000fd80003800200 */
[----:B------:R-:W-:Y:S05]  /*9210*/  @P0 BRA `(.L_x_135) ;  /* 0x0000000000140947 */ /* 0x000fea0003800000 */
[----:B------:R-:W3:Y:S02]  /*9220*/  LDCU.64 UR4, c[0x0][0x988] ;  /* 0x00013100ff0477ac */ /* 0x000ee40008000a00 */
[----:B---3--:R-:W-:-:S04]  /*9230*/  ISETP.NE.U32.AND P0, PT, RZ, UR4, PT ;  /* 0x00000004ff007c0c */ /* 0x008fc8000bf05070 */
[----:B------:R-:W-:-:S13]  /*9240*/  ISETP.NE.AND.EX P0, PT, RZ, UR5, PT, P0 ;  /* 0x00000005ff007c0c */ /* 0x000fda000bf05300 */
[----:B------:R-:W-:Y:S05]  /*9250*/  @!P0 EXIT ;  /* 0x000000000000894d */ /* 0x000fea0003800000 */
[----:B------:R-:W-:Y:S05]  /*9260*/  BRA `(.L_x_136) ;  /* 0x0000000000087947 */ /* 0x000fea0003800000 */
.L_x_135:
[----:B------:R-:W-:-:S13]  /*9270*/  FSETP.NEU.AND P0, PT, R27, RZ, PT ;  /* 0x000000ff1b00720b */ /* 0x000fda0003f0d000 */
[----:B------:R-:W-:Y:S05]  /*9280*/  @!P0 EXIT ;  /* 0x000000000000894d */ /* 0x000fea0003800000 */
.L_x_136:
[----:B------:R-:W-:Y:S05]  /*9290*/  BSYNC.RECONVERGENT B0 ;  /* 0x0000000000007941 */ /* 0x000fea0003800200 */
.L_x_133:
[----:B------:R-:W3:Y:S01]  /*92a0*/  S2UR UR5, SR_CgaCtaId ;  /* 0x00000000000579c3 */ /* 0x000ee20000008800 */
[----:B------:R-:W-:Y:S01]  /*92b0*/  ULEA UR4, UR50, UR49, 0x3 ;  /* 0x0000003132047291 */ /* 0x000fe2000f8e18ff */
[----:B------:R-:W-:-:S04]  /*92c0*/  DEPBAR.LE SB0, 0x0 ;  /* 0x000080000000791a */ /* 0x000fc80000000000 */
[----:B------:R-:W-:-:S04]  /*92d0*/  UIADD3 UR4, UPT, UPT, UR4, 0x130, URZ ;  /* 0x0000013004047890 */ /* 0x000fc8000fffe0ff */
[----:B---3--:R-:W-:-:S09]  /*92e0*/  UPRMT UR4, UR5, 0x654, UR4 ;  /* 0x0000065405047896 */ /* 0x008fd20008000004 */
[----:B------:R-:W-:Y:S01]  /*92f0*/  SYNCS.ARRIVE.TRANS64.RED.A1T0 RZ, [UR4], RZ ;  /* 0x000000ffffff79a7 */ /* 0x000fe20008100404 */
[----:B------:R-:W-:Y:S05]  /*9300*/  EXIT ;  /* 0x000000000000794d */ /* 0x000fea0003800000 */
.L_x_20:
[----:B------:R-:W-:Y:S07]  /*9310*/  MOV R0, UR17 ;  /* 0x0000001100007c02 */ /* 0x000fee0008000f00 */
.L_x_137:
[----:B--2---:R2:W4:Y:S02]  /*9320*/  SYNCS.PHASECHK.TRANS64.TRYWAIT P0, [R0+URZ+0x88], R4 ;  /* 0x00008804000075a7 */ /* 0x00452400080011ff */
[----:B----4-:R-:W-:Y:S05]  /*9330*/  @!P0 NANOSLEEP.SYNCS 0x989680 ;  /* 0x009896800000895d */ /* 0x010fea0003900000 */
[----:B------:R-:W4:Y:S02]  /*9340*/  @!P0 SYNCS.PHASECHK.TRANS64 P0, [R0+URZ+0x88], R4 ;  /* 0x00008804000085a7 */ /* 0x000f2400080010ff */
[----:B----4-:R-:W-:Y:S05]  /*9350*/  @!P0 BRA `(.L_x_137) ;  /* 0xfffffffc00f08947 */ /* 0x010fea000383ffff */
[----:B------:R-:W-:Y:S05]  /*9360*/  BRA `(.L_x_19) ;  /* 0xffffff8400b87947 */ /* 0x000fea000383ffff */
.L_x_26:
[----:B------:R-:W-:Y:S07]  /*9370*/  MOV R0, UR9 ;  /* 0x0000000900007c02 */ /* 0x000fee0008000f00 */
.L_x_138:
[----:B--2---:R2:W4:Y:S02]  /*9380*/  SYNCS.PHASECHK.TRANS64.TRYWAIT P0, [R0+URZ+0x88], R4 ;  /* 0x00008804000075a7 */ /* 0x00452400080011ff */
[----:B----4-:R-:W-:Y:S05]  /*9390*/  @!P0 NANOSLEEP.SYNCS 0x989680 ;  /* 0x009896800000895d */ /* 0x010fea0003900000 */
[----:B------:R-:W4:Y:S02]  /*93a0*/  @!P0 SYNCS.PHASECHK.TRANS64 P0, [R0+URZ+0x88], R4 ;  /* 0x00008804000085a7 */ /* 0x000f2400080010ff */
[----:B----4-:R-:W-:Y:S05]  /*93b0*/  @!P0 BRA `(.L_x_138) ;  /* 0xfffffffc00f08947 */ /* 0x010fea000383ffff */
[----:B------:R-:W-:Y:S05]  /*93c0*/  BRA `(.L_x_25) ;  /* 0xffffff8c00687947 */ /* 0x000fea000383ffff */
.L_x_30:
[----:B-1----:R-:W-:-:S07]  /*93d0*/  MOV R0, UR41 ;  /* 0x0000002900007c02 */ /* 0x002fce0008000f00 */
.L_x_139:
[----:B-1----:R1:W2:Y:S02]  /*93e0*/  SYNCS.PHASECHK.TRANS64.TRYWAIT P0, [R0+URZ+0x160], R3 ;  /* 0x00016003000075a7 */ /* 0x0022a400080011ff */
[----:B--2---:R-:W-:Y:S05]  /*93f0*/  @!P0 NANOSLEEP.SYNCS 0x989680 ;  /* 0x009896800000895d */ /* 0x004fea0003900000 */
[----:B------:R-:W2:Y:S02]  /*9400*/  @!P0 SYNCS.PHASECHK.TRANS64 P0, [R0+URZ+0x160], R3 ;  /* 0x00016003000085a7 */ /* 0x000ea400080010ff */
[----:B--2---:R-:W-:Y:S05]  /*9410*/  @!P0 BRA `(.L_x_139) ;  /* 0xfffffffc00f08947 */ /* 0x004fea000383ffff */
[----:B------:R-:W-:Y:S05]  /*9420*/  BRA `(.L_x_140) ;  /* 0xffffff9000647947 */ /* 0x000fea000383ffff */
.L_x_34:
[----:B------:R-:W-:-:S07]  /*9430*/  MOV R0, UR4 ;  /* 0x0000000400007c02 */ /* 0x000fce0008000f00 */
.L_x_141:
[----:B-1----:R1:W2:Y:S02]  /*9440*/  SYNCS.PHASECHK.TRANS64.TRYWAIT P0, [R0+URZ], R2 ;  /* 0x00000002000075a7 */ /* 0x0022a400080011ff */
[----:B--2---:R-:W-:Y:S05]  /*9450*/  @!P0 NANOSLEEP.SYNCS 0x989680 ;  /* 0x009896800000895d */ /* 0x004fea0003900000 */
[----:B------:R-:W2:Y:S02]  /*9460*/  @!P0 SYNCS.PHASECHK.TRANS64 P0, [R0+URZ], R2 ;  /* 0x00000002000085a7 */ /* 0x000ea400080010ff */
[----:B--2---:R-:W-:Y:S05]  /*9470*/  @!P0 BRA `(.L_x_141) ;  /* 0xfffffffc00f08947 */ /* 0x004fea000383ffff */
[----:B------:R-:W-:Y:S05]  /*9480*/  BRA `(.L_x_142) ;  /* 0xffffff9400fc7947 */ /* 0x000fea000383ffff */
.L_x_35:
[----:B------:R-:W-:-:S07]  /*9490*/  MOV R0, UR5 ;  /* 0x0000000500007c02 */ /* 0x000fce0008000f00 */
.L_x_143:
[----:B-1----:R1:W2:Y:S02]  /*94a0*/  SYNCS.PHASECHK.TRANS64.TRYWAIT P0, [R0+URZ], R2 ;  /* 0x00000002000075a7 */ /* 0x0022a400080011ff */
[----:B--2---:R-:W-:Y:S05]  /*94b0*/  @!P0 NANOSLEEP.SYNCS 0x989680 ;  /* 0x009896800000895d */ /* 0x004fea0003900000 */
[----:B------:R-:W2:Y:S02]  /*94c0*/  @!P0 SYNCS.PHASECHK.TRANS64 P0, [R0+URZ], R2 ;  /* 0x00000002000085a7 */ /* 0x000ea400080010ff */
[----:B--2---:R-:W-:Y:S05]  /*94d0*/  @!P0 BRA `(.L_x_143) ;  /* 0xfffffffc00f08947 */ /* 0x004fea000383ffff */
[----:B------:R-:W-:Y:S05]  /*94e0*/  BRA `(.L_x_144) ;  /* 0xffffff98000c7947 */ /* 0x000fea000383ffff */
.L_x_36:
[----:B------:R-:W-:-:S07]  /*94f0*/  MOV R0, UR5 ;  /* 0x0000000500007c02 */ /* 0x000fce0008000f00 */
.L_x_145:
[----:B-1----:R1:W2:Y:S02]  /*9500*/  SYNCS.PHASECHK.TRANS64.TRYWAIT P0, [R0+URZ], R2 ;  /* 0x00000002000075a7 */ /* 0x0022a400080011ff */
[----:B--2---:R-:W-:Y:S05]  /*9510*/  @!P0 NANOSLEEP.SYNCS 0x989680 ;  /* 0x009896800000895d */ /* 0x004fea0003900000 */
[----:B------:R-:W2:Y:S02]  /*9520*/  @!P0 SYNCS.PHASECHK.TRANS64 P0, [R0+URZ], R2 ;  /* 0x00000002000085a7 */ /* 0x000ea400080010ff */
[----:B--2---:R-:W-:Y:S05]  /*9530*/  @!P0 BRA `(.L_x_145) ;  /* 0xfffffffc00f08947 */ /* 0x004fea000383ffff */
[----:B------:R-:W-:Y:S05]  /*9540*/  BRA `(.L_x_146) ;  /* 0xffffff98001c7947 */ /* 0x000fea000383ffff */
.L_x_37:
[----:B------:R-:W-:-:S07]  /*9550*/  MOV R0, UR5 ;  /* 0x0000000500007c02 */ /* 0x000fce0008000f00 */
.L_x_147:
[----:B-1----:R1:W2:Y:S02]  /*9560*/  SYNCS.PHASECHK.TRANS64.TRYWAIT P0, [R0+URZ], R2 ;  /* 0x00000002000075a7 */ /* 0x0022a400080011ff */
[----:B--2---:R-:W-:Y:S05]  /*9570*/  @!P0 NANOSLEEP.SYNCS 0x989680 ;  /* 0x009896800000895d */ /* 0x004fea0003900000 */
[----:B------:R-:W2:Y:S02]  /*9580*/  @!P0 SYNCS.PHASECHK.TRANS64 P0, [R0+URZ], R2 ;  /* 0x00000002000085a7 */ /* 0x000ea400080010ff */
[----:B--2---:R-:W-:Y:S05]  /*9590*/  @!P0 BRA `(.L_x_147) ;  /* 0xfffffffc00f08947 */ /* 0x004fea000383ffff */
[----:B------:R-:W-:Y:S05]  /*95a0*/  BRA `(.L_x_148) ;  /* 0xffffff98002c7947 */ /* 0x000fea000383ffff */
.L_x_38:
[----:B------:R-:W-:-:S07]  /*95b0*/  MOV R0, UR5 ;  /* 0x0000000500007c02 */ /* 0x000fce0008000f00 */
.L_x_149:
[----:B-1----:R1:W2:Y:S02]  /*95c0*/  SYNCS.PHASECHK.TRANS64.TRYWAIT P0, [R0+URZ], R2 ;  /* 0x00000002000075a7 */ /* 0x0022a400080011ff */
[----:B--2---:R-:W-:Y:S05]  /*95d0*/  @!P0 NANOSLEEP.SYNCS 0x989680 ;  /* 0x009896800000895d */ /* 0x004fea0003900000 */
[----:B------:R-:W2:Y:S02]  /*95e0*/  @!P0 SYNCS.PHASECHK.TRANS64 P0, [R0+URZ], R2 ;  /* 0x00000002000085a7 */ /* 0x000ea400080010ff */
[----:B--2---:R-:W-:Y:S05]  /*95f0*/  @!P0 BRA `(.L_x_149) ;  /* 0xfffffffc00f08947 */ /* 0x004fea000383ffff */
[----:B------:R-:W-:Y:S05]  /*9600*/  BRA `(.L_x_150) ;  /* 0xffffff98003c7947 */ /* 0x000fea000383ffff */
.L_x_39:
[----:B------:R-:W-:-:S07]  /*9610*/  MOV R0, UR5 ;  /* 0x0000000500007c02 */ /* 0x000fce0008000f00 */
.L_x_151:
[----:B-1----:R1:W2:Y:S02]  /*9620*/  SYNCS.PHASECHK.TRANS64.TRYWAIT P0, [R0+URZ], R2 ;  /* 0x00000002000075a7 */ /* 0x0022a400080011ff */
[----:B--2---:R-:W-:Y:S05]  /*9630*/  @!P0 NANOSLEEP.SYNCS 0x989680 ;  /* 0x009896800000895d */ /* 0x004fea0003900000 */
[----:B------:R-:W2:Y:S02]  /*9640*/  @!P0 SYNCS.PHASECHK.TRANS64 P0, [R0+URZ], R2 ;  /* 0x00000002000085a7 */ /* 0x000ea400080010ff */
[----:B--2---:R-:W-:Y:S05]  /*9650*/  @!P0 BRA `(.L_x_151) ;  /* 0xfffffffc00f08947 */ /* 0x004fea000383ffff */
[----:B------:R-:W-:Y:S05]  /*9660*/  BRA `(.L_x_152) ;  /* 0xffffff98004c7947 */ /* 0x000fea000383ffff */
.L_x_40:
[----:B------:R-:W-:-:S07]  /*9670*/  MOV R0, UR5 ;  /* 0x0000000500007c02 */ /* 0x000fce0008000f00 */
.L_x_153:
[----:B-1----:R1:W2:Y:S02]  /*9680*/  SYNCS.PHASECHK.TRANS64.TRYWAIT P0, [R0+URZ], R2 ;  /* 0x00000002000075a7 */ /* 0x0022a400080011ff */
[----:B--2---:R-:W-:Y:S05]  /*9690*/  @!P0 NANOSLEEP.SYNCS 0x989680 ;  /* 0x009896800000895d */ /* 0x004fea0003900000 */
[----:B------:R-:W2:Y:S02]  /*96a0*/  @!P0 SYNCS.PHASECHK.TRANS64 P0, [R0+URZ], R2 ;  /* 0x00000002000085a7 */ /* 0x000ea400080010ff */
[----:B--2---:R-:W-:Y:S05]  /*96b0*/  @!P0 BRA `(.L_x_153) ;  /* 0xfffffffc00f08947 */ /* 0x004fea000383ffff */
[----:B------:R-:W-:Y:S05]  /*96c0*/  BRA `(.L_x_154) ;  /* 0xffffff98005c7947 */ /* 0x000fea000383ffff */
.L_x_41:
[----:B------:R-:W-:-:S07]  /*96d0*/  MOV R0, UR5 ;  /* 0x0000000500007c02 */ /* 0x000fce0008000f00 */
.L_x_155:
[----:B-1----:R1:W2:Y:S02]  /*96e0*/  SYNCS.PHASECHK.TRANS64.TRYWAIT P0, [R0+URZ], R2 ;  /* 0x00000002000075a7 */ /* 0x0022a400080011ff */
[----:B--2---:R-:W-:Y:S05]  /*96f0*/  @!P0 NANOSLEEP.SYNCS 0x989680 ;  /* 0x009896800000895d */ /* 0x004fea0003900000 */
[----:B------:R-:W2:Y:S02]  /*9700*/  @!P0 SYNCS.PHASECHK.TRANS64 P0, [R0+URZ], R2 ;  /* 0x00000002000085a7 */ /* 0x000ea400080010ff */
[----:B--2---:R-:W-:Y:S05]  /*9710*/  @!P0 BRA `(.L_x_155) ;  /* 0xfffffffc00f08947 */ /* 0x004fea000383ffff */
[----:B------:R-:W-:Y:S05]  /*9720*/  BRA `(.L_x_156) ;  /* 0xffffff98006c7947 */ /* 0x000fea000383ffff */
.L_x_42:
[----:B------:R-:W-:-:S07]  /*9730*/  MOV R0, UR5 ;  /* 0x0000000500007c02 */ /* 0x000fce0008000f00 */
.L_x_157:
[----:B-1----:R1:W2:Y:S02]  /*9740*/  SYNCS.PHASECHK.TRANS64.TRYWAIT P0, [R0+URZ], R2 ;  /* 0x00000002000075a7 */ /* 0x0022a400080011ff */
[----:B--2---:R-:W-:Y:S05]  /*9750*/  @!P0 NANOSLEEP.SYNCS 0x989680 ;  /* 0x009896800000895d */ /* 0x004fea0003900000 */
[----:B------:R-:W2:Y:S02]  /*9760*/  @!P0 SYNCS.PHASECHK.TRANS64 P0, [R0+URZ], R2 ;  /* 0x00000002000085a7 */ /* 0x000ea400080010ff */
[----:B--2---:R-:W-:Y:S05]  /*9770*/  @!P0 BRA `(.L_x_157) ;  /* 0xfffffffc00f08947 */ /* 0x004fea000383ffff */
[----:B------:R-:W-:Y:S05]  /*9780*/  BRA `(.L_x_158) ;  /* 0xffffff98007c7947 */ /* 0x000fea000383ffff */
.L_x_43:
[----:B------:R-:W-:-:S07]  /*9790*/  MOV R0, UR5 ;  /* 0x0000000500007c02 */ /* 0x000fce0008000f00 */
.L_x_159:
[----:B-1----:R1:W2:Y:S02]  /*97a0*/  SYNCS.PHASECHK.TRANS64.TRYWAIT P0, [R0+URZ], R2 ;  /* 0x00000002000075a7 */ /* 0x0022a400080011ff */
[----:B--2---:R-:W-:Y:S05]  /*97b0*/  @!P0 NANOSLEEP.SYNCS 0x989680 ;  /* 0x009896800000895d */ /* 0x004fea0003900000 */
[----:B------:R-:W2:Y:S02]  /*97c0*/  @!P0 SYNCS.PHASECHK.TRANS64 P0, [R0+URZ], R2 ;  /* 0x00000002000085a7 */ /* 0x000ea400080010ff */
[----:B--2---:R-:W-:Y:S05]  /*97d0*/  @!P0 BRA `(.L_x_159) ;  /* 0xfffffffc00f08947 */ /* 0x004fea000383ffff */
[----:B------:R-:W-:Y:S05]  /*97e0*/  BRA `(.L_x_160) ;  /* 0xffffff98008c7947 */ /* 0x000fea000383ffff */
.L_x_44:
[----:B------:R-:W-:-:S07]  /*97f0*/  MOV R0, UR5 ;  /* 0x0000000500007c02 */ /* 0x000fce0008000f00 */
.L_x_161:
[----:B-1----:R1:W2:Y:S02]  /*9800*/  SYNCS.PHASECHK.TRANS64.TRYWAIT P0, [R0+URZ], R2 ;  /* 0x00000002000075a7 */ /* 0x0022a400080011ff */
[----:B--2---:R-:W-:Y:S05]  /*9810*/  @!P0 NANOSLEEP.SYNCS 0x989680 ;  /* 0x009896800000895d */ /* 0x004fea0003900000 */
[----:B------:R-:W2:Y:S02]  /*9820*/  @!P0 SYNCS.PHASECHK.TRANS64 P0, [R0+URZ], R2 ;  /* 0x00000002000085a7 */ /* 0x000ea400080010ff */
[----:B--2---:R-:W-:Y:S05]  /*9830*/  @!P0 BRA `(.L_x_161) ;  /* 0xfffffffc00f08947 */ /* 0x004fea000383ffff */
[----:B------:R-:W-:Y:S05]  /*9840*/  BRA `(.L_x_162) ;  /* 0xffffff98009c7947 */ /* 0x000fea000383ffff */
.L_x_45:
[----:B------:R-:W-:-:S07]  /*9850*/  MOV R0, UR5 ;  /* 0x0000000500007c02 */ /* 0x000fce0008000f00 */
.L_x_163:
[----:B-1----:R1:W2:Y:S02]  /*9860*/  SYNCS.PHASECHK.TRANS64.TRYWAIT P0, [R0+URZ], R2 ;  /* 0x00000002000075a7 */ /* 0x0022a400080011ff */
[----:B--2---:R-:W-:Y:S05]  /*9870*/  @!P0 NANOSLEEP.SYNCS 0x989680 ;  /* 0x009896800000895d */ /* 0x004fea0003900000 */
[----:B------:R-:W2:Y:S02]  /*9880*/  @!P0 SYNCS.PHASECHK.TRANS64 P0, [R0+URZ], R2 ;  /* 0x00000002000085a7 */ /* 0x000ea400080010ff */
[----:B--2---:R-:W-:Y:S05]  /*9890*/  @!P0 BRA `(.L_x_163) ;  /* 0xfffffffc00f08947 */ /* 0x004fea000383ffff */
[----:B------:R-:W-:Y:S05]  /*98a0*/  BRA `(.L_x_164) ;  /* 0xffffff9800ac7947 */ /* 0x000fea000383ffff */
.L_x_46:
[----:B------:R-:W-:-:S07]  /*98b0*/  MOV R0, UR5 ;  /* 0x0000000500007c02 */ /* 0x000fce0008000f00 */
.L_x_165:
[----:B-1----:R1:W2:Y:S02]  /*98c0*/  SYNCS.PHASECHK.TRANS64.TRYWAIT P0, [R0+URZ], R2 ;  /* 0x00000002000075a7 */ /* 0x0022a400080011ff */
[----:B--2---:R-:W-:Y:S05]  /*98d0*/  @!P0 NANOSLEEP.SYNCS 0x989680 ;  /* 0x009896800000895d */ /* 0x004fea0003900000 */
[----:B------:R-:W2:Y:S02]  /*98e0*/  @!P0 SYNCS.PHASECHK.TRANS64 P0, [R0+URZ], R2 ;  /* 0x00000002000085a7 */ /* 0x000ea400080010ff */
[----:B--2---:R-:W-:Y:S05]  /*98f0*/  @!P0 BRA `(.L_x_165) ;  /* 0xfffffffc00f08947 */ /* 0x004fea000383ffff */
[----:B------:R-:W-:Y:S05]  /*9900*/  BRA `(.L_x_166) ;  /* 0xffffff9800bc7947 */ /* 0x000fea000383ffff */
.L_x_47:
[----:B------:R-:W-:-:S07]  /*9910*/  MOV R0, UR5 ;  /* 0x0000000500007c02 */ /* 0x000fce0008000f00 */
.L_x_167:
[----:B-1----:R1:W2:Y:S02]  /*9920*/  SYNCS.PHASECHK.TRANS64.TRYWAIT P0, [R0+URZ], R2 ;  /* 0x00000002000075a7 */ /* 0x0022a400080011ff */
[----:B--2---:R-:W-:Y:S05]  /*9930*/  @!P0 NANOSLEEP.SYNCS 0x989680 ;  /* 0x009896800000895d */ /* 0x004fea0003900000 */
[----:B------:R-:W2:Y:S02]  /*9940*/  @!P0 SYNCS.PHASECHK.TRANS64 P0, [R0+URZ], R2 ;  /* 0x00000002000085a7 */ /* 0x000ea400080010ff */
[----:B--2---:R-:W-:Y:S05]  /*9950*/  @!P0 BRA `(.L_x_167) ;  /* 0xfffffffc00f08947 */ /* 0x004fea000383ffff */
[----:B------:R-:W-:Y:S05]  /*9960*/  BRA `(.L_x_168) ;  /* 0xffffff9800cc7947 */ /* 0x000fea000383ffff */
.L_x_48:
[----:B------:R-:W-:-:S07]  /*9970*/  MOV R0, UR5 ;  /* 0x0000000500007c02 */ /* 0x000fce0008000f00 */
.L_x_169:
[----:B-1----:R1:W2:Y:S02]  /*9980*/  SYNCS.PHASECHK.TRANS64.TRYWAIT P0, [R0+URZ], R2 ;  /* 0x00000002000075a7 */ /* 0x0022a400080011ff */
[----:B--2---:R-:W-:Y:S05]  /*9990*/  @!P0 NANOSLEEP.SYNCS 0x989680 ;  /* 0x009896800000895d */ /* 0x004fea0003900000 */
[----:B------:R-:W2:Y:S02]  /*99a0*/  @!P0 SYNCS.PHASECHK.TRANS64 P0, [R0+URZ], R2 ;  /* 0x00000002000085a7 */ /* 0x000ea400080010ff */
[----:B--2---:R-:W-:Y:S05]  /*99b0*/  @!P0 BRA `(.L_x_169) ;  /* 0xfffffffc00f08947 */ /* 0x004fea000383ffff */
[----:B------:R-:W-:Y:S05]  /*99c0*/  BRA `(.L_x_170) ;  /* 0xffffff9800dc7947 */ /* 0x000fea000383ffff */
.L_x_49:
[----:B------:R-:W-:-:S07]  /*99d0*/  MOV R0, UR5 ;  /* 0x0000000500007c02 */ /* 0x000fce0008000f00 */
.L_x_171:
[----:B-1----:R1:W2:Y:S02]  /*99e0*/  SYNCS.PHASECHK.TRANS64.TRYWAIT P0, [R0+URZ], R2 ;  /* 0x00000002000075a7 */ /* 0x0022a400080011ff */
[----:B--2---:R-:W-:Y:S05]  /*99f0*/  @!P0 NANOSLEEP.SYNCS 0x989680 ;  /* 0x009896800000895d */ /* 0x004fea0003900000 */
[----:B------:R-:W2:Y:S02]  /*9a00*/  @!P0 SYNCS.PHASECHK.TRANS64 P0, [R0+URZ], R2 ;  /* 0x00000002000085a7 */ /* 0x000ea400080010ff */
[----:B--2---:R-:W-:Y:S05]  /*9a10*/  @!P0 BRA `(.L_x_171) ;  /* 0xfffffffc00f08947 */ /* 0x004fea000383ffff */
[----:B------:R-:W-:Y:S05]  /*9a20*/  BRA `(.L_x_172) ;  /* 0xffffff9800ec7947 */ /* 0x000fea000383ffff */
.L_x_52:
[----:B------:R-:W-:-:S07]  /*9a30*/  MOV R4, UR4 ;  /* 0x0000000400047c02 */ /* 0x000fce0008000f00 */
.L_x_173:
[----:B--2---:R2:W3:Y:S02]  /*9a40*/  SYNCS.PHASECHK.TRANS64.TRYWAIT P1, [R4+URZ+0x168], R6 ;  /* 0x00016806040075a7 */ /* 0x0044e400080211ff */
[----:B---3--:R-:W-:Y:S05]  /*9a50*/  @!P1 NANOSLEEP.SYNCS 0x989680 ;  /* 0x009896800000995d */ /* 0x008fea0003900000 */
[----:B------:R-:W3:Y:S02]  /*9a60*/  @!P1 SYNCS.PHASECHK.TRANS64 P1, [R4+URZ+0x168], R6 ;  /* 0x00016806040095a7 */ /* 0x000ee400080210ff */
[----:B---3--:R-:W-:Y:S05]  /*9a70*/  @!P1 BRA `(.L_x_173) ;  /* 0xfffffffc00f09947 */ /* 0x008fea000383ffff */
[----:B------:R-:W-:Y:S05]  /*9a80*/  BRA `(.L_x_174) ;  /* 0xffffff9c005c7947 */ /* 0x000fea000383ffff */
.L_x_53:
[----:B--2---:R-:W-:-:S07]  /*9a90*/  MOV R4, UR4 ;  /* 0x0000000400047c02 */ /* 0x004fce0008000f00 */
.L_x_175:
[----:B--2---:R2:W3:Y:S02]  /*9aa0*/  SYNCS.PHASECHK.TRANS64.TRYWAIT P1, [R4+URZ+0x160], R5 ;  /* 0x00016005040075a7 */ /* 0x0044e400080211ff */
[----:B---3--:R-:W-:Y:S05]  /*9ab0*/  @!P1 NANOSLEEP.SYNCS 0x989680 ;  /* 0x009896800000995d */ /* 0x008fea0003900000 */
[----:B------:R-:W3:Y:S02]  /*9ac0*/  @!P1 SYNCS.PHASECHK.TRANS64 P1, [R4+URZ+0x160], R5 ;  /* 0x00016005040095a7 */ /* 0x000ee400080210ff */
[----:B---3--:R-:W-:Y:S05]  /*9ad0*/  @!P1 BRA `(.L_x_175) ;  /* 0xfffffffc00f09947 */ /* 0x008fea000383ffff */
[----:B------:R-:W-:Y:S05]  /*9ae0*/  BRA `(.L_x_176) ;  /* 0xffffff9c00647947 */ /* 0x000fea000383ffff */
.L_x_61:
[----:B------:R-:W-:-:S07]  /*9af0*/  MOV R0, UR18 ;  /* 0x0000001200007c02 */ /* 0x000fce0008000f00 */
.L_x_177:
[----:B-1----:R1:W2:Y:S02]  /*9b00*/  SYNCS.PHASECHK.TRANS64.TRYWAIT P0, [R0+URZ+0x160], R4 ;  /* 0x00016004000075a7 */ /* 0x0022a400080011ff */
[----:B--2---:R-:W-:Y:S05]  /*9b10*/  @!P0 NANOSLEEP.SYNCS 0x989680 ;  /* 0x009896800000895d */ /* 0x004fea0003900000 */
[----:B------:R-:W2:Y:S02]  /*9b20*/  @!P0 SYNCS.PHASECHK.TRANS64 P0, [R0+URZ+0x160], R4 ;  /* 0x00016004000085a7 */ /* 0x000ea400080010ff */
[----:B--2---:R-:W-:Y:S05]  /*9b30*/  @!P0 BRA `(.L_x_177) ;  /* 0xfffffffc00f08947 */ /* 0x004fea000383ffff */
[----:B------:R-:W-:Y:S05]  /*9b40*/  BRA `(.L_x_178) ;  /* 0xffffffa000e07947 */ /* 0x000fea000383ffff */
.L_x_62:
[----:B------:R-:W-:-:S07]  /*9b50*/  MOV R4, UR22 ;  /* 0x0000001600047c02 */ /* 0x000fce0008000f00 */
.L_x_179:
[----:B-1----:R1:W2:Y:S02]  /*9b60*/  SYNCS.PHASECHK.TRANS64.TRYWAIT P0, [R4+URZ+0x180], R0 ;  /* 0x00018000040075a7 */ /* 0x0022a400080011ff */
[----:B--2---:R-:W-:Y:S05]  /*9b70*/  @!P0 NANOSLEEP.SYNCS 0x989680 ;  /* 0x009896800000895d */ /* 0x004fea0003900000 */
[----:B------:R-:W2:Y:S02]  /*9b80*/  @!P0 SYNCS.PHASECHK.TRANS64 P0, [R4+URZ+0x180], R0 ;  /* 0x00018000040085a7 */ /* 0x000ea400080010ff */
[----:B--2---:R-:W-:Y:S05]  /*9b90*/  @!P0 BRA `(.L_x_179) ;  /* 0xfffffffc00f08947 */ /* 0x004fea000383ffff */
[----:B------:R-:W-:Y:S05]  /*9ba0*/  BRA `(.L_x_180) ;  /* 0xffffffa000fc7947 */ /* 0x000fea000383ffff */
.L_x_65:
[----:B-1----:R-:W-:Y:S07]  /*9bb0*/  MOV R0, UR16 ;  /* 0x0000001000007c02 */ /* 0x002fee0008000f00 */
.L_x_181:
[----:B-1----:R1:W2:Y:S02]  /*9bc0*/  SYNCS.PHASECHK.TRANS64.TRYWAIT P0, [R0+URZ], R5 ;  /* 0x00000005000075a7 */ /* 0x0022a400080011ff */
[----:B--2---:R-:W-:Y:S05]  /*9bd0*/  @!P0 NANOSLEEP.SYNCS 0x989680 ;  /* 0x009896800000895d */ /* 0x004fea0003900000 */
[----:B------:R-:W2:Y:S02]  /*9be0*/  @!P0 SYNCS.PHASECHK.TRANS64 P0, [R0+URZ], R5 ;  /* 0x00000005000085a7 */ /* 0x000ea400080010ff */
[----:B--2---:R-:W-:Y:S05]  /*9bf0*/  @!P0 BRA `(.L_x_181) ;  /* 0xfffffffc00f08947 */ /* 0x004fea000383ffff */
[----:B------:R-:W-:Y:S05]  /*9c00*/  BRA `(.L_x_64) ;  /* 0xffffffa400207947 */ /* 0x000fea000383ffff */
.L_x_68:
[----:B------:R-:W-:-:S07]  /*9c10*/  MOV R0, UR4 ;  /* 0x0000000400007c02 */ /* 0x000fce0008000f00 */
.L_x_182:
[----:B-1----:R1:W3:Y:S02]  /*9c20*/  SYNCS.PHASECHK.TRANS64.TRYWAIT P0, [R0+URZ], R2 ;  /* 0x00000002000075a7 */ /* 0x0022e400080011ff */
[----:B---3--:R-:W-:Y:S05]  /*9c30*/  @!P0 NANOSLEEP.SYNCS 0x989680 ;  /* 0x009896800000895d */ /* 0x008fea0003900000 */
[----:B------:R-:W3:Y:S02]  /*9c40*/  @!P0 SYNCS.PHASECHK.TRANS64 P0, [R0+URZ], R2 ;  /* 0x00000002000085a7 */ /* 0x000ee400080010ff */
[----:B---3--:R-:W-:Y:S05]  /*9c50*/  @!P0 BRA `(.L_x_182) ;  /* 0xfffffffc00f08947 */ /* 0x008fea000383ffff */
[----:B------:R-:W-:Y:S05]  /*9c60*/  BRA `(.L_x_183) ;  /* 0xffffffa400ec7947 */ /* 0x000fea000383ffff */
.L_x_69:
[----:B------:R-:W-:-:S07]  /*9c70*/  MOV R0, UR4 ;  /* 0x0000000400007c02 */ /* 0x000fce0008000f00 */
.L_x_184:
[----:B-1----:R1:W2:Y:S02]  /*9c80*/  SYNCS.PHASECHK.TRANS64.TRYWAIT P0, [R0+URZ], R2 ;  /* 0x00000002000075a7 */ /* 0x0022a400080011ff */
[----:B--2---:R-:W-:Y:S05]  /*9c90*/  @!P0 NANOSLEEP.SYNCS 0x989680 ;  /* 0x009896800000895d */ /* 0x004fea0003900000 */
[----:B------:R-:W2:Y:S02]  /*9ca0*/  @!P0 SYNCS.PHASECHK.TRANS64 P0, [R0+URZ], R2 ;  /* 0x00000002000085a7 */ /* 0x000ea400080010ff */
[----:B--2---:R-:W-:Y:S05]  /*9cb0*/  @!P0 BRA `(.L_x_184) ;  /* 0xfffffffc00f08947 */ /* 0x004fea000383ffff */
[----:B------:R-:W-:Y:S05]  /*9cc0*/  BRA `(.L_x_185) ;  /* 0xffffffa400f87947 */ /* 0x000fea000383ffff */
.L_x_74:
[----:B------:R-:W-:Y:S07]  /*9cd0*/  MOV R0, UR20 ;  /* 0x0000001400007c02 */ /* 0x000fee0008000f00 */
.L_x_186:
[----:B-1----:R1:W2:Y:S02]  /*9ce0*/  SYNCS.PHASECHK.TRANS64.TRYWAIT P0, [R0+URZ+0x160], R2 ;  /* 0x00016002000075a7 */ /* 0x0022a400080011ff */
[----:B--2---:R-:W-:Y:S05]  /*9cf0*/  @!P0 NANOSLEEP.SYNCS 0x989680 ;  /* 0x009896800000895d */ /* 0x004fea0003900000 */
[----:B------:R-:W2:Y:S02]  /*9d00*/  @!P0 SYNCS.PHASECHK.TRANS64 P0, [R0+URZ+0x160], R2 ;  /* 0x00016002000085a7 */ /* 0x000ea400080010ff */
[----:B--2---:R-:W-:Y:S05]  /*9d10*/  @!P0 BRA `(.L_x_186) ;  /* 0xfffffffc00f08947 */ /* 0x004fea000383ffff */
[----:B------:R-:W-:Y:S05]  /*9d20*/  BRA `(.L_x_187) ;  /* 0xffffffac00547947 */ /* 0x000fea000383ffff */
.L_x_77:
[----:B------:R-:W-:Y:S07]  /*9d30*/  MOV R0, UR20 ;  /* 0x0000001400007c02 */ /* 0x000fee0008000f00 */
.L_x_188:
[----:B-1----:R1:W2:Y:S02]  /*9d40*/  SYNCS.PHASECHK.TRANS64.TRYWAIT P2, [R0+URZ+0x158], R2 ;  /* 0x00015802000075a7 */ /* 0x0022a400080411ff */
[----:B--2---:R-:W-:Y:S05]  /*9d50*/  @!P2 NANOSLEEP.SYNCS 0x989680 ;  /* 0x009896800000a95d */ /* 0x004fea0003900000 */
[----:B------:R-:W2:Y:S02]  /*9d60*/  @!P2 SYNCS.PHASECHK.TRANS64 P2, [R0+URZ+0x158], R2 ;  /* 0x000158020000a5a7 */ /* 0x000ea400080410ff */
[----:B--2---:R-:W-:Y:S05]  /*9d70*/  @!P2 BRA `(.L_x_188) ;  /* 0xfffffffc00f0a947 */ /* 0x004fea000383ffff */
[----:B------:R-:W-:Y:S05]  /*9d80*/  BRA `(.L_x_76) ;  /* 0xffffffb000b87947 */ /* 0x000fea000383ffff */
.L_x_80:
[----:B------:R-:W-:Y:S07]  /*9d90*/  MOV R2, UR20 ;  /* 0x0000001400027c02 */ /* 0x000fee0008000f00 */
.L_x_189:
[----:B-1----:R1:W2:Y:S02]  /*9da0*/  SYNCS.PHASECHK.TRANS64.TRYWAIT P1, [R2+URZ+0x130], R8 ;  /* 0x00013008020075a7 */ /* 0x0022a400080211ff */
[----:B--2---:R-:W-:Y:S05]  /*9db0*/  @!P1 NANOSLEEP.SYNCS 0x989680 ;  /* 0x009896800000995d */ /* 0x004fea0003900000 */
[----:B------:R-:W2:Y:S02]  /*9dc0*/  @!P1 SYNCS.PHASECHK.TRANS64 P1, [R2+URZ+0x130], R8 ;  /* 0x00013008020095a7 */ /* 0x000ea400080210ff */
[----:B--2---:R-:W-:Y:S05]  /*9dd0*/  @!P1 BRA `(.L_x_189) ;  /* 0xfffffffc00f09947 */ /* 0x004fea000383ffff */
[----:B------:R-:W-:Y:S05]  /*9de0*/  BRA `(.L_x_190) ;  /* 0xffffffb4006c7947 */ /* 0x000fea000383ffff */
.L_x_81:
[----:B------:R-:W-:Y:S07]  /*9df0*/  MOV R2, UR20 ;  /* 0x0000001400027c02 */ /* 0x000fee0008000f00 */
.L_x_191:
[----:B-1----:R1:W2:Y:S02]  /*9e00*/  SYNCS.PHASECHK.TRANS64.TRYWAIT P1, [R2+URZ+0x138], R8 ;  /* 0x00013808020075a7 */ /* 0x0022a400080211ff */
[----:B--2---:R-:W-:Y:S05]  /*9e10*/  @!P1 NANOSLEEP.SYNCS 0x989680 ;  /* 0x009896800000995d */ /* 0x004fea0003900000 */
[----:B------:R-:W2:Y:S02]  /*9e20*/  @!P1 SYNCS.PHASECHK.TRANS64 P1, [R2+URZ+0x138], R8 ;  /* 0x00013808020095a7 */ /* 0x000ea400080210ff */
[----:B--2---:R-:W-:Y:S05]  /*9e30*/  @!P1 BRA `(.L_x_191) ;  /* 0xfffffffc00f09947 */ /* 0x004fea000383ffff */
[----:B------:R-:W-:Y:S05]  /*9e40*/  BRA `(.L_x_192) ;  /* 0xffffffb400b47947 */ /* 0x000fea000383ffff */
.L_x_82:
[----:B------:R-:W-:Y:S07]  /*9e50*/  MOV R2, UR20 ;  /* 0x0000001400027c02 */ /* 0x000fee0008000f00 */
.L_x_193:
[----:B-1----:R1:W2:Y:S02]  /*9e60*/  SYNCS.PHASECHK.TRANS64.TRYWAIT P1, [R2+URZ+0x140], R8 ;  /* 0x00014008020075a7 */ /* 0x0022a400080211ff */
[----:B--2---:R-:W-:Y:S05]  /*9e70*/  @!P1 NANOSLEEP.SYNCS 0x989680 ;  /* 0x009896800000995d */ /* 0x004fea0003900000 */
[----:B------:R-:W2:Y:S02]  /*9e80*/  @!P1 SYNCS.PHASECHK.TRANS64 P1, [R2+URZ+0x140], R8 ;  /* 0x00014008020095a7 */ /* 0x000ea400080210ff */
[----:B--2---:R-:W-:Y:S05]  /*9e90*/  @!P1 BRA `(.L_x_193) ;  /* 0xfffffffc00f09947 */ /* 0x004fea000383ffff */
[----:B------:R-:W-:Y:S05]  /*9ea0*/  BRA `(.L_x_194) ;  /* 0xffffffb400fc7947 */ /* 0x000fea000383ffff */
.L_x_83:
[----:B------:R-:W-:Y:S07]  /*9eb0*/  MOV R0, UR20 ;  /* 0x0000001400007c02 */ /* 0x000fee0008000f00 */
.L_x_195:
[----:B-1----:R1:W2:Y:S02]  /*9ec0*/  SYNCS.PHASECHK.TRANS64.TRYWAIT P0, [R0+URZ+0x148], R8 ;  /* 0x00014808000075a7 */ /* 0x0022a400080011ff */
[----:B--2---:R-:W-:Y:S05]  /*9ed0*/  @!P0 NANOSLEEP.SYNCS 0x989680 ;  /* 0x009896800000895d */ /* 0x004fea0003900000 */
[----:B------:R-:W2:Y:S02]  /*9ee0*/  @!P0 SYNCS.PHASECHK.TRANS64 P0, [R0+URZ+0x148], R8 ;  /* 0x00014808000085a7 */ /* 0x000ea400080010ff */
[----:B--2---:R-:W-:Y:S05]  /*9ef0*/  @!P0 BRA `(.L_x_195) ;  /* 0xfffffffc00f08947 */ /* 0x004fea000383ffff */
[----:B------:R-:W-:Y:S05]  /*9f00*/  BRA `(.L_x_196) ;  /* 0xffffffb800447947 */ /* 0x000fea000383ffff */
.L_x_85:
[----:B------:R-:W-:-:S07]  /*9f10*/  MOV R0, UR20 ;  /* 0x0000001400007c02 */ /* 0x000fce0008000f00 */
.L_x_197:
[----:B--2---:R2:W3:Y:S02]  /*9f20*/  SYNCS.PHASECHK.TRANS64.TRYWAIT P0, [R0+URZ+0x130], R2 ;  /* 0x00013002000075a7 */ /* 0x0044e400080011ff */
[----:B---3--:R-:W-:Y:S05]  /*9f30*/  @!P0 NANOSLEEP.SYNCS 0x989680 ;  /* 0x009896800000895d */ /* 0x008fea0003900000 */
[----:B------:R-:W3:Y:S02]  /*9f40*/  @!P0 SYNCS.PHASECHK.TRANS64 P0, [R0+URZ+0x130], R2 ;  /* 0x00013002000085a7 */ /* 0x000ee400080010ff */
[----:B---3--:R-:W-:Y:S05]  /*9f50*/  @!P0 BRA `(.L_x_197) ;  /* 0xfffffffc00f08947 */ /* 0x008fea000383ffff */
[----:B------:R-:W-:Y:S05]  /*9f60*/  BRA `(.L_x_198) ;  /* 0xffffffb800a87947 */ /* 0x000fea000383ffff */
.L_x_86:
[----:B--2---:R-:W-:-:S07]  /*9f70*/  MOV R0, UR20 ;  /* 0x0000001400007c02 */ /* 0x004fce0008000f00 */
.L_x_199:
[----:B--2---:R2:W3:Y:S02]  /*9f80*/  SYNCS.PHASECHK.TRANS64.TRYWAIT P0, [R0+URZ+0x138], R2 ;  /* 0x00013802000075a7 */ /* 0x0044e400080011ff */
[----:B---3--:R-:W-:Y:S05]  /*9f90*/  @!P0 NANOSLEEP.SYNCS 0x989680 ;  /* 0x009896800000895d */ /* 0x008fea0003900000 */
[----:B------:R-:W3:Y:S02]  /*9fa0*/  @!P0 SYNCS.PHASECHK.TRANS64 P0, [R0+URZ+0x138], R2 ;  /* 0x00013802000085a7 */ /* 0x000ee400080010ff */
[----:B---3--:R-:W-:Y:S05]  /*9fb0*/  @!P0 BRA `(.L_x_199) ;  /* 0xfffffffc00f08947 */ /* 0x008fea000383ffff */
[----:B------:R-:W-:Y:S05]  /*9fc0*/  BRA `(.L_x_200) ;  /* 0xffffffb800987947 */ /* 0x000fea000383ffff */
.L_x_87:
[----:B--2---:R-:W-:-:S07]  /*9fd0*/  MOV R0, UR20 ;  /* 0x0000001400007c02 */ /* 0x004fce0008000f00 */
.L_x_201:
[----:B--2---:R2:W3:Y:S02]  /*9fe0*/  SYNCS.PHASECHK.TRANS64.TRYWAIT P0, [R0+URZ+0x140], R2 ;  /* 0x00014002000075a7 */ /* 0x0044e400080011ff */
[----:B---3--:R-:W-:Y:S05]  /*9ff0*/  @!P0 NANOSLEEP.SYNCS 0x989680 ;  /* 0x009896800000895d */ /* 0x008fea0003900000 */
[----:B------:R-:W3:Y:S02]  /*a000*/  @!P0 SYNCS.PHASECHK.TRANS64 P0, [R0+URZ+0x140], R2 ;  /* 0x00014002000085a7 */ /* 0x000ee400080010ff */
[----:B---3--:R-:W-:Y:S05]  /*a010*/  @!P0 BRA `(.L_x_201) ;  /* 0xfffffffc00f08947 */ /* 0x008fea000383ffff */
[----:B------:R-:W-:Y:S05]  /*a020*/  BRA `(.L_x_202) ;  /* 0xffffffb800887947 */ /* 0x000fea000383ffff */
.L_x_89:
[----:B------:R-:W-:Y:S07]  /*a030*/  MOV R0, UR49 ;  /* 0x0000003100007c02 */ /* 0x000fee0008000f00 */
.L_x_203:
[----:B-1----:R1:W2:Y:S02]  /*a040*/  SYNCS.PHASECHK.TRANS64.TRYWAIT P0, [R0+URZ+0x160], R2 ;  /* 0x00016002000075a7 */ /* 0x0022a400080011ff */
[----:B--2---:R-:W-:Y:S05]  /*a050*/  @!P0 NANOSLEEP.SYNCS 0x989680 ;  /* 0x009896800000895d */ /* 0x004fea0003900000 */
[----:B------:R-:W2:Y:S02]  /*a060*/  @!P0 SYNCS.PHASECHK.TRANS64 P0, [R0+URZ+0x160], R2 ;  /* 0x00016002000085a7 */ /* 0x000ea400080010ff */
[----:B--2---:R-:W-:Y:S05]  /*a070*/  @!P0 BRA `(.L_x_203) ;  /* 0xfffffffc00f08947 */ /* 0x004fea000383ffff */
[----:B------:R-:W-:Y:S05]  /*a080*/  BRA `(.L_x_204) ;  /* 0xffffffbc006c7947 */ /* 0x000fea000383ffff */
.L_x_100:
[----:B-1----:R-:W-:Y:S04]  /*a090*/  MOV R2, UR49 ;  /* 0x0000003100027c02 */ /* 0x002fe80008000f00 */
[----:B------:R1:W2:Y:S03]  /*a0a0*/  SYNCS.PHASECHK.TRANS64.TRYWAIT P1, [R2+URZ+0x110], R3 ;  /* 0x00011003020075a7 */ /* 0x0002a600080211ff */
[----:B--2---:R-:W-:Y:S05]  /*a0b0*/  @!P1 NANOSLEEP.SYNCS 0x989680 ;  /* 0x009896800000995d */ /* 0x004fea0003900000 */
[----:B------:R-:W2:Y:S02]  /*a0c0*/  @!P1 SYNCS.PHASECHK.TRANS64 P1, [R2+URZ+0x110], R3 ;  /* 0x00011003020095a7 */ /* 0x000ea400080210ff */
[----:B--2---:R-:W-:Y:S05]  /*a0d0*/  @!P1 BRA `(.L_x_100) ;  /* 0xfffffffc00ec9947 */ /* 0x004fea000383ffff */
[----:B------:R-:W-:Y:S05]  /*a0e0*/  BRA `(.L_x_99) ;  /* 0xffffffcc00407947 */ /* 0x000fea000383ffff */
.L_x_102:
[----:B-1----:R1:W4:Y:S02]  /*a0f0*/  SYNCS.PHASECHK.TRANS64.TRYWAIT P0, [R70+URZ+0x170], R0 ;  /* 0x00017000460075a7 */ /* 0x00232400080011ff */
[----:B----4-:R-:W-:Y:S05]  /*a100*/  @!P0 NANOSLEEP.SYNCS 0x989680 ;  /* 0x009896800000895d */ /* 0x010fea0003900000 */
[----:B------:R-:W4:Y:S02]  /*a110*/  @!P0 SYNCS.PHASECHK.TRANS64 P0, [R70+URZ+0x170], R0 ;  /* 0x00017000460085a7 */ /* 0x000f2400080010ff */
[----:B----4-:R-:W-:Y:S05]  /*a120*/  @!P0 BRA `(.L_x_102) ;  /* 0xfffffffc00f08947 */ /* 0x010fea000383ffff */
[----:B------:R-:W-:Y:S05]  /*a130*/  BRA `(.L_x_101) ;  /* 0xffffffcc00647947 */ /* 0x000fea000383ffff */
.L_x_111:
[----:B---3--:R3:W4:Y:S02]  /*a140*/  SYNCS.PHASECHK.TRANS64.TRYWAIT P0, [R4+URZ+0x110], R0 ;  /* 0x00011000040075a7 */ /* 0x00872400080011ff */
[----:B----4-:R-:W-:Y:S05]  /*a150*/  @!P0 NANOSLEEP.SYNCS 0x989680 ;  /* 0x009896800000895d */ /* 0x010fea0003900000 */
[----:B------:R-:W4:Y:S02]  /*a160*/  @!P0 SYNCS.PHASECHK.TRANS64 P0, [R4+URZ+0x110], R0 ;  /* 0x00011000040085a7 */ /* 0x000f2400080010ff */
[----:B----4-:R-:W-:Y:S05]  /*a170*/  @!P0 BRA `(.L_x_111) ;  /* 0xfffffffc00f08947 */ /* 0x010fea000383ffff */
[----:B------:R-:W-:Y:S05]  /*a180*/  BRA `(.L_x_110) ;  /* 0xffffffd4005c7947 */ /* 0x000fea000383ffff */
.L_x_119:
[----:B-1----:R1:W4:Y:S02]  /*a190*/  SYNCS.PHASECHK.TRANS64.TRYWAIT P0, [R2+URZ+0x110], R4 ;  /* 0x00011004020075a7 */ /* 0x00232400080011ff */
[----:B----4-:R-:W-:Y:S05]  /*a1a0*/  @!P0 NANOSLEEP.SYNCS 0x989680 ;  /* 0x009896800000895d */ /* 0x010fea0003900000 */
[----:B------:R-:W4:Y:S02]  /*a1b0*/  @!P0 SYNCS.PHASECHK.TRANS64 P0, [R2+URZ+0x110], R4 ;  /* 0x00011004020085a7 */ /* 0x000f2400080010ff */
[----:B----4-:R-:W-:Y:S05]  /*a1c0*/  @!P0 BRA `(.L_x_119) ;  /* 0xfffffffc00f08947 */ /* 0x010fea000383ffff */
[----:B------:R-:W-:Y:S05]  /*a1d0*/  BRA `(.L_x_118) ;  /* 0xffffffdc00747947 */ /* 0x000fea000383ffff */
.L_x_127:
[----:B---3--:R3:W4:Y:S02]  /*a1e0*/  SYNCS.PHASECHK.TRANS64.TRYWAIT P0, [R3+URZ+0x110], R0 ;  /* 0x00011000030075a7 */ /* 0x00872400080011ff */
[----:B----4-:R-:W-:Y:S05]  /*a1f0*/  @!P0 NANOSLEEP.SYNCS 0x989680 ;  /* 0x009896800000895d */ /* 0x010fea0003900000 */
[----:B------:R-:W4:Y:S02]  /*a200*/  @!P0 SYNCS.PHASECHK.TRANS64 P0, [R3+URZ+0x110], R0 ;  /* 0x00011000030085a7 */ /* 0x000f2400080010ff */
[----:B----4-:R-:W-:Y:S05]  /*a210*/  @!P0 BRA `(.L_x_127) ;  /* 0xfffffffc00f08947 */ /* 0x010fea000383ffff */
[----:B------:R-:W-:Y:S05]  /*a220*/  BRA `(.L_x_126) ;  /* 0xffffffe400887947 */ /* 0x000fea000383ffff */
        .weak           $__internal_0_$__cuda_sm10x_tcgen05_guardrail_trap_col_being_dealloced_not_returned_by_alloc
        .type           $__internal_0_$__cuda_sm10x_tcgen05_guardrail_trap_col_being_dealloced_not_returned_by_alloc,@function
        .size           $__internal_0_$__cuda_sm10x_tcgen05_guardrail_trap_col_being_dealloced_not_returned_by_alloc,($__internal_1_$__cuda_sm10x_tcgen05_guardrail_trap_phase_invalid_during_alloc - $__internal_0_$__cuda_sm10x_tcgen05_guardrail_trap_col_being_dealloced_not_returned_by_alloc)
$__internal_0_$__cuda_sm10x_tcgen05_guardrail_trap_col_being_dealloced_not_returned_by_alloc:
[----:B------:R-:W-:Y:S05]  /*a230*/  BPT.TRAP 0x1 ;  /* 0x000000040000795c */ /* 0x000fea0000300000 */
[----:B------:R-:W-:-:S04]  /*a240*/  HFMA2 R3, -RZ, RZ, 0, 0 ;  /* 0x00000000ff037431 */ /* 0x000fc800000001ff */
[----:B------:R-:W-:Y:S05]  /*a250*/  RET.REL.NODEC R2 `(_ZN7cutlass13device_kernelINS_4conv6kernel13ConvUniversalINS1_16ConvProblemShapeILNS1_8OperatorE1ELi3EEENS1_10collective14CollectiveConvINS1_47MainloopSm100TmaUmmaWarpSpecializedImplicitGemmILS5_1ELi17ELi3ELi1ELi2EN4cute5tupleIJNSA_1CILi1EEESD_SD_EEEEENSB_IJNSC_ILi64EEENSC_ILi128EEENSB_IJNSC_ILi32EEEEEEEEENS_6half_tESL_NSA_8TiledMMAINSA_8MMA_AtomIJNSA_20SM100_MMA_F16BF16_SSISL_SL_fLi64ELi128ELNSA_4UMMA5MajorE0ELSQ_1ELNSP_7ScaleInE0ELSR_0EEEEEENSA_6LayoutISE_NSB_IJNSC_ILi0EEESV_SV_EEEEENSB_IJNSA_10UnderscoreESY_SY_EEEEENS7_6detail27Sm100ImplicitGemmTileTraitsINSA_20SM90_TMA_LOAD_IM2COLENSA_14ComposedLayoutINSA_7SwizzleILi2ELi4ELi3EEENSA_18smem_ptr_flag_bitsILi16EEENSU_INSB_IJNSC_ILi8EEESI_EEENSB_IJSI_SD_EEEEEEEvEENS12_INSA_13SM90_TMA_LOADENS14_INS15_ILi3ELi4ELi3EEES18_NSU_INSB_IJSG_S19_EEENSB_IJSD_SG_EEEEEEEvEEEENS_8epilogue10collective18CollectiveEpilogueINS1N_23Sm100TmaWarpSpecializedILi4ELi2ELi16ELb1ELb0EEEJSK_NSB_IJNSU_ISG_SD_EENSU_ISI_SD_EEEEESL_NSB_IJNSB_IJllllEEESD_SV_EEESL_S1W_NS1N_6fusion15FusionCallbacksIS1R_NS1X_17LinearCombinationISL_fSL_fLNS_15FloatRoundStyleE2EEESK_S1U_JEEENSA_5SM1004TMEM4LOAD26SM100_TMEM_LOAD_16dp256b4xES13_S1D_NSA_17SM75_U32x4_LDSM_NENSA_21SM90_TMA_STORE_IM2COLES1D_NSA_17SM90_U32x4_STSM_NENSA_39AutoVectorizingCopyWithAssumedAlignmentILi128EEEEEEvvEEEEvNT_6ParamsE) ;  /* 0xffffff5c02687950 */ /* 0x000fea0003c3ffff */
        .weak           $__internal_1_$__cuda_sm10x_tcgen05_guardrail_trap_phase_invalid_during_alloc
        .type           $__internal_1_$__cuda_sm10x_tcgen05_guardrail_trap_phase_invalid_during_alloc,@function
        .size           $__internal_1_$__cuda_sm10x_tcgen05_guardrail_trap_phase_invalid_during_alloc,($__internal_2_$__cuda_sm10x_tcgen05_guardrail_trap_unallocated_columns_being_dealloced - $__internal_1_$__cuda_sm10x_tcgen05_guardrail_trap_phase_invalid_during_alloc)
$__internal_1_$__cuda_sm10x_tcgen05_guardrail_trap_phase_invalid_during_alloc:
[----:B------:R-:W-:Y:S05]  /*a260*/  BPT.TRAP 0x1 ;  /* 0x000000040000795c */ /* 0x000fea0000300000 */
[----:B------:R-:W-:-:S04]  /*a270*/  MOV R3, 0x0 ;  /* 0x0000000000037802 */ /* 0x000fc80000000f00 */
[----:B------:R-:W-:Y:S05]  /*a280*/  RET.REL.NODEC R2 `(_ZN7cutlass13device_kernelINS_4conv6kernel13ConvUniversalINS1_16ConvProblemShapeILNS1_8OperatorE1ELi3EEENS1_10collective14CollectiveConvINS1_47MainloopSm100TmaUmmaWarpSpecializedImplicitGemmILS5_1ELi17ELi3ELi1ELi2EN4cute5tupleIJNSA_1CILi1EEESD_SD_EEEEENSB_IJNSC_ILi64EEENSC_ILi128EEENSB_IJNSC_ILi32EEEEEEEEENS_6half_tESL_NSA_8TiledMMAINSA_8MMA_AtomIJNSA_20SM100_MMA_F16BF16_SSISL_SL_fLi64ELi128ELNSA_4UMMA5MajorE0ELSQ_1ELNSP_7ScaleInE0ELSR_0EEEEEENSA_6LayoutISE_NSB_IJNSC_ILi0EEESV_SV_EEEEENSB_IJNSA_10UnderscoreESY_SY_EEEEENS7_6detail27Sm100ImplicitGemmTileTraitsINSA_20SM90_TMA_LOAD_IM2COLENSA_14ComposedLayoutINSA_7SwizzleILi2ELi4ELi3EEENSA_18smem_ptr_flag_bitsILi16EEENSU_INSB_IJNSC_ILi8EEESI_EEENSB_IJSI_SD_EEEEEEEvEENS12_INSA_13SM90_TMA_LOADENS14_INS15_ILi3ELi4ELi3EEES18_NSU_INSB_IJSG_S19_EEENSB_IJSD_SG_EEEEEEEvEEEENS_8epilogue10collective18CollectiveEpilogueINS1N_23Sm100TmaWarpSpecializedILi4ELi2ELi16ELb1ELb0EEEJSK_NSB_IJNSU_ISG_SD_EENSU_ISI_SD_EEEEESL_NSB_IJNSB_IJllllEEESD_SV_EEESL_S1W_NS1N_6fusion15FusionCallbacksIS1R_NS1X_17LinearCombinationISL_fSL_fLNS_15FloatRoundStyleE2EEESK_S1U_JEEENSA_5SM1004TMEM4LOAD26SM100_TMEM_LOAD_16dp256b4xES13_S1D_NSA_17SM75_U32x4_LDSM_NENSA_21SM90_TMA_STORE_IM2COLES1D_NSA_17SM90_U32x4_STSM_NENSA_39AutoVectorizingCopyWithAssumedAlignmentILi128EEEEEEvvEEEEvNT_6ParamsE) ;  /* 0xffffff5c025c7950 */ /* 0x000fea0003c3ffff */
        .weak           $__internal_2_$__cuda_sm10x_tcgen05_guardrail_trap_unallocated_columns_being_dealloced
        .type           $__internal_2_$__cuda_sm10x_tcgen05_guardrail_trap_unallocated_columns_being_dealloced,@function
        .size           $__internal_2_$__cuda_sm10x_tcgen05_guardrail_trap_unallocated_columns_being_dealloced,(.L_x_206 - $__internal_2_$__cuda_sm10x_tcgen05_guardrail_trap_unallocated_columns_being_dealloced)
$__internal_2_$__cuda_sm10x_tcgen05_guardrail_trap_unallocated_columns_being_dealloced:
[----:B------:R-:W-:Y:S05]  /*a290*/  BPT.TRAP 0x1 ;  /* 0x000000040000795c */ /* 0x000fea0000300000 */
[----:B------:R-:W-:-:S04]  /*a2a0*/  HFMA2 R3, -RZ, RZ, 0, 0 ;  /* 0x00000000ff037431 */ /* 0x000fc800000001ff */
[----:B------:R-:W-:Y:S05]  /*a2b0*/  RET.REL.NODEC R2 `(_ZN7cutlass13device_kernelINS_4conv6kernel13ConvUniversalINS1_16ConvProblemShapeILNS1_8OperatorE1ELi3EEENS1_10collective14CollectiveConvINS1_47MainloopSm100TmaUmmaWarpSpecializedImplicitGemmILS5_1ELi17ELi3ELi1ELi2EN4cute5tupleIJNSA_1CILi1EEESD_SD_EEEEENSB_IJNSC_ILi64EEENSC_ILi128EEENSB_IJNSC_ILi32EEEEEEEEENS_6half_tESL_NSA_8TiledMMAINSA_8MMA_AtomIJNSA_20SM100_MMA_F16BF16_SSISL_SL_fLi64ELi128ELNSA_4UMMA5MajorE0ELSQ_1ELNSP_7ScaleInE0ELSR_0EEEEEENSA_6LayoutISE_NSB_IJNSC_ILi0EEESV_SV_EEEEENSB_IJNSA_10UnderscoreESY_SY_EEEEENS7_6detail27Sm100ImplicitGemmTileTraitsINSA_20SM90_TMA_LOAD_IM2COLENSA_14ComposedLayoutINSA_7SwizzleILi2ELi4ELi3EEENSA_18smem_ptr_flag_bitsILi16EEENSU_INSB_IJNSC_ILi8EEESI_EEENSB_IJSI_SD_EEEEEEEvEENS12_INSA_13SM90_TMA_LOADENS14_INS15_ILi3ELi4ELi3EEES18_NSU_INSB_IJSG_S19_EEENSB_IJSD_SG_EEEEEEEvEEEENS_8epilogue10collective18CollectiveEpilogueINS1N_23Sm100TmaWarpSpecializedILi4ELi2ELi16ELb1ELb0EEEJSK_NSB_IJNSU_ISG_SD_EENSU_ISI_SD_EEEEESL_NSB_IJNSB_IJllllEEESD_SV_EEESL_S1W_NS1N_6fusion15FusionCallbacksIS1R_NS1X_17LinearCombinationISL_fSL_fLNS_15FloatRoundStyleE2EEESK_S1U_JEEENSA_5SM1004TMEM4LOAD26SM100_TMEM_LOAD_16dp256b4xES13_S1D_NSA_17SM75_U32x4_LDSM_NENSA_21SM90_TMA_STORE_IM2COLES1D_NSA_17SM90_U32x4_STSM_NENSA_39AutoVectorizingCopyWithAssumedAlignmentILi128EEEEEEvvEEEEvNT_6ParamsE) ;  /* 0xffffff5c02507950 */ /* 0x000fea0003c3ffff */
.L_x_205:
[----:B------:R-:W-:-:S00]  /*a2c0*/  BRA `(.L_x_205) ;  /* 0xfffffffc00fc7947 */ /* 0x000fc0000383ffff */
[----:B------:R-:W-:-:S00]  /*a2d0*/  NOP ;  /* 0x0000000000007918 */ /* 0x000fc00000000000 */
        /* <DEDUP_REMOVED lines=10> */
.L_x_206:


//--------------------- .nv.global.init           --------------------------
	.section	.nv.global.init,"aw",@progbits
.nv.global.init:
	.type		$str$29,@object
	.size		$str$29,($str$30 - $str$29)
$str$29:
        /*0000*/ 	.byte	0x28, 0x61, 0x64, 0x64, 0x72, 0x65, 0x73, 0x73, 0x20, 0x26, 0x20, 0x6d, 0x61, 0x73, 0x6b, 0x29
        /*0010*/ 	.byte	0x20, 0x3d, 0x3d, 0x20, 0x30, 0x00
	.type		$str$30,@object
	.size		$str$30,($str$28 - $str$30)
$str$30:
        /*0016*/ 	.byte	0x2f, 0x74, 0x6d, 0x70, 0x2f, 0x63, 0x75, 0x74, 0x6c, 0x61, 0x73, 0x73, 0x5f, 0x73, 0x77, 0x65
        /*0026*/ 	.byte	0x65, 0x70, 0x5f, 0x73, 0x72, 0x63, 0x2f, 0x69, 0x6e, 0x63, 0x6c, 0x75, 0x64, 0x65, 0x2f, 0x63
        /*0036*/ 	.byte	0x75, 0x74, 0x65, 0x2f, 0x70, 0x6f, 0x69, 0x6e, 0x74, 0x65, 0x72, 0x5f, 0x66, 0x6c, 0x61, 0x67
        /*0046*/ 	.byte	0x67, 0x65, 0x64, 0x2e, 0x68, 0x70, 0x70, 0x00
	.type		$str$28,@object
	.size		$str$28,($str$27 - $str$28)
$str$28:
        /*004e*/ 	.byte	0x2f, 0x74, 0x6d, 0x70, 0x2f, 0x63, 0x75, 0x74, 0x6c, 0x61, 0x73, 0x73, 0x5f, 0x73, 0x77, 0x65
        /*005e*/ 	.byte	0x65, 0x70, 0x5f, 0x73, 0x72, 0x63, 0x2f, 0x69, 0x6e, 0x63, 0x6c, 0x75, 0x64, 0x65, 0x2f, 0x63
        /*006e*/ 	.byte	0x75, 0x74, 0x65, 0x2f, 0x61, 0x74, 0x6f, 0x6d, 0x2f, 0x63, 0x6f, 0x70, 0x79, 0x5f, 0x74, 0x72
        /*007e*/ 	.byte	0x61, 0x69, 0x74, 0x73, 0x5f, 0x73, 0x6d, 0x31, 0x30, 0x30, 0x2e, 0x68, 0x70, 0x70, 0x00
	.type		$str$27,@object
	.size		$str$27,(__unnamed_1 - $str$27)
$str$27:
        /*008d*/ 	.byte	0x28, 0x28, 0x75, 0x69, 0x6e, 0x74, 0x33, 0x32, 0x5f, 0x74, 0x28, 0x74, 0x68, 0x72, 0x65, 0x61
        /*009d*/ 	.byte	0x64, 0x49, 0x64, 0x78, 0x2e, 0x78, 0x29, 0x20, 0x2f, 0x20, 0x33, 0x32, 0x29, 0x20, 0x25, 0x20
        /*00ad*/ 	.byte	0x34, 0x29, 0x20, 0x3d, 0x3d, 0x20, 0x28, 0x28, 0x28, 0x74, 0x6d, 0x65, 0x6d, 0x5f, 0x61, 0x64
        /*00bd*/ 	.byte	0x64, 0x72, 0x20, 0x3e, 0x3e, 0x20, 0x31, 0x36, 0x29, 0x20, 0x2f, 0x20, 0x33, 0x32, 0x29, 0x20
        /*00cd*/ 	.byte	0x25, 0x20, 0x34, 0x29, 0x00
	.type		__unnamed_1,@object
	.size		__unnamed_1,(__unnamed_2 - __unnamed_1)
__unnamed_1:
        /*00d2*/ 	.byte	0x61, 0x75, 0x74, 0x6f, 0x20, 0x63, 0x75, 0x74, 0x65, 0x3a, 0x3a, 0x61, 0x73, 0x5f, 0x70, 0x6f
        /* <DEDUP_REMOVED lines=24> */
        /*0262*/ 	.byte	0x3e, 0x3e, 0x3e, 0x5d, 0x00
	.type		__unnamed_2,@object
	.size		__unnamed_2,(.L_2 - __unnamed_2)
__unnamed_2:
        /* <DEDUP_REMOVED lines=46> */
.L_2:


//--------------------- .nv.shared._ZN7cutlass13device_kernelINS_4conv6kernel13ConvUniversalINS1_16ConvProblemShapeILNS1_8OperatorE1ELi3EEENS1_10collective14CollectiveConvINS1_47MainloopSm100TmaUmmaWarpSpecializedImplicitGemmILS5_1ELi17ELi3ELi1ELi2EN4cute5tupleIJNSA_1CILi1EEESD_SD_EEEEENSB_IJNSC_ILi64EEENSC_ILi128EEENSB_IJNSC_ILi32EEEEEEEEENS_6half_tESL_NSA_8TiledMMAINSA_8MMA_AtomIJNSA_20SM100_MMA_F16BF16_SSISL_SL_fLi64ELi128ELNSA_4UMMA5MajorE0ELSQ_1ELNSP_7ScaleInE0ELSR_0EEEEEENSA_6LayoutISE_NSB_IJNSC_ILi0EEESV_SV_EEEEENSB_IJNSA_10UnderscoreESY_SY_EEEEENS7_6detail27Sm100ImplicitGemmTileTraitsINSA_20SM90_TMA_LOAD_IM2COLENSA_14ComposedLayoutINSA_7SwizzleILi2ELi4ELi3EEENSA_18smem_ptr_flag_bitsILi16EEENSU_INSB_IJNSC_ILi8EEESI_EEENSB_IJSI_SD_EEEEEEEvEENS12_INSA_13SM90_TMA_LOADENS14_INS15_ILi3ELi4ELi3EEES18_NSU_INSB_IJSG_S19_EEENSB_IJSD_SG_EEEEEEEvEEEENS_8epilogue10collective18CollectiveEpilogueINS1N_23Sm100TmaWarpSpecializedILi4ELi2ELi16ELb1ELb0EEEJSK_NSB_IJNSU_ISG_SD_EENSU_ISI_SD_EEEEESL_NSB_IJNSB_IJllllEEESD_SV_EEESL_S1W_NS1N_6fusion15FusionCallbacksIS1R_NS1X_17LinearCombinationISL_fSL_fLNS_15FloatRoundStyleE2EEESK_S1U_JEEENSA_5SM1004TMEM4LOAD26SM100_TMEM_LOAD_16dp256b4xES13_S1D_NSA_17SM75_U32x4_LDSM_NENSA_21SM90_TMA_STORE_IM2COLES1D_NSA_17SM90_U32x4_STSM_NENSA_39AutoVectorizingCopyWithAssumedAlignmentILi128EEEEEEvvEEEEvNT_6ParamsE --------------------------
	.section	.nv.shared._ZN7cutlass13device_kernelINS_4conv6kernel13ConvUniversalINS1_16ConvProblemShapeILNS1_8OperatorE1ELi3EEENS1_10collective14CollectiveConvINS1_47MainloopSm100TmaUmmaWarpSpecializedImplicitGemmILS5_1ELi17ELi3ELi1ELi2EN4cute5tupleIJNSA_1CILi1EEESD_SD_EEEEENSB_IJNSC_ILi64EEENSC_ILi128EEENSB_IJNSC_ILi32EEEEEEEEENS_6half_tESL_NSA_8TiledMMAINSA_8MMA_AtomIJNSA_20SM100_MMA_F16BF16_SSISL_SL_fLi64ELi128ELNSA_4UMMA5MajorE0ELSQ_1ELNSP_7ScaleInE0ELSR_0EEEEEENSA_6LayoutISE_NSB_IJNSC_ILi0EEESV_SV_EEEEENSB_IJNSA_10UnderscoreESY_SY_EEEEENS7_6detail27Sm100ImplicitGemmTileTraitsINSA_20SM90_TMA_LOAD_IM2COLENSA_14ComposedLayoutINSA_7SwizzleILi2ELi4ELi3EEENSA_18smem_ptr_flag_bitsILi16EEENSU_INSB_IJNSC_ILi8EEESI_EEENSB_IJSI_SD_EEEEEEEvEENS12_INSA_13SM90_TMA_LOADENS14_INS15_ILi3ELi4ELi3EEES18_NSU_INSB_IJSG_S19_EEENSB_IJSD_SG_EEEEEEEvEEEENS_8epilogue10collective18CollectiveEpilogueINS1N_23Sm100TmaWarpSpecializedILi4ELi2ELi16ELb1ELb0EEEJSK_NSB_IJNSU_ISG_SD_EENSU_ISI_SD_EEEEESL_NSB_IJNSB_IJllllEEESD_SV_EEESL_S1W_NS1N_6fusion15FusionCallbacksIS1R_NS1X_17LinearCombinationISL_fSL_fLNS_15FloatRoundStyleE2EEESK_S1U_JEEENSA_5SM1004TMEM4LOAD26SM100_TMEM_LOAD_16dp256b4xES13_S1D_NSA_17SM75_U32x4_LDSM_NENSA_21SM90_TMA_STORE_IM2COLES1D_NSA_17SM90_U32x4_STSM_NENSA_39AutoVectorizingCopyWithAssumedAlignmentILi128EEEEEEvvEEEEvNT_6ParamsE,"aw",@nobits
	.sectionflags	@""
	.align	16
	.zero		1024


//--------------------- .nv.shared.reserved.0     --------------------------
	.section	.nv.shared.reserved.0,"aw",@nobits
	.weak		__nv_reservedSMEM_offset_0_alias
	.size		__nv_reservedSMEM_offset_0_alias, 0, 64
	.other		__nv_reservedSMEM_offset_0_alias,@"STO_CUDA_RESERVED_SHARED STV_DEFAULT"
__nv_reservedSMEM_offset_0_alias:
	.zero		0
.nv.shared.reserved.0:
	.zero		64
	.weak		__nv_reservedSMEM_tcgen05_partition
	.type		__nv_reservedSMEM_tcgen05_partition,@object
	.size		__nv_reservedSMEM_tcgen05_partition,(.L_0 - __nv_reservedSMEM_tcgen05_partition)
__nv_reservedSMEM_tcgen05_partition:
	.zero		32
.L_0:


//--------------------- .nv.global                --------------------------
	.section	.nv.global,"aw",@nobits
.nv.global:
	.type		_ZN39_INTERNAL_91f69526_4_k_cu_1c9fcd87_37644cute1_E,@object
	.size		_ZN39_INTERNAL_91f69526_4_k_cu_1c9fcd87_37644cute1_E,(_ZN39_INTERNAL_91f69526_4_k_cu_1c9fcd87_37644cuda3std3__45__cpo6cbeginE - _ZN39_INTERNAL_91f69526_4_k_cu_1c9fcd87_37644cute1_E)
_ZN39_INTERNAL_91f69526_4_k_cu_1c9fcd87_37644cute1_E:
	.zero		1
	.type		_ZN39_INTERNAL_91f69526_4_k_cu_1c9fcd87_37644cuda3std3__45__cpo6cbeginE,@object
	.size		_ZN39_INTERNAL_91f69526_4_k_cu_1c9fcd87_37644cuda3std3__45__cpo6cbeginE,(_ZN39_INTERNAL_91f69526_4_k_cu_1c9fcd87_37644cuda3std3__48in_placeE - _ZN39_INTERNAL_91f69526_4_k_cu_1c9fcd87_37644cuda3std3__45__cpo6cbeginE)
_ZN39_INTERNAL_91f69526_4_k_cu_1c9fcd87_37644cuda3std3__45__cpo6cbeginE:
	.zero		1
	.type		_ZN39_INTERNAL_91f69526_4_k_cu_1c9fcd87_37644cuda3std3__48in_placeE,@object
	.size		_ZN39_INTERNAL_91f69526_4_k_cu_1c9fcd87_37644cuda3std3__48in_placeE,(_ZN39_INTERNAL_91f69526_4_k_cu_1c9fcd87_37644cuda3std6ranges3__45__cpo9iter_moveE - _ZN39_INTERNAL_91f69526_4_k_cu_1c9fcd87_37644cuda3std3__48in_placeE)
_ZN39_INTERNAL_91f69526_4_k_cu_1c9fcd87_37644cuda3std3__48in_placeE:
	.zero		1
	.type		_ZN39_INTERNAL_91f69526_4_k_cu_1c9fcd87_37644cuda3std6ranges3__45__cpo9iter_moveE,@object
	.size		_ZN39_INTERNAL_91f69526_4_k_cu_1c9fcd87_37644cuda3std6ranges3__45__cpo9iter_moveE,(_ZN39_INTERNAL_91f69526_4_k_cu_1c9fcd87_37644cuda3std3__45__cpo5beginE - _ZN39_INTERNAL_91f69526_4_k_cu_1c9fcd87_37644cuda3std6ranges3__45__cpo9iter_moveE)
_ZN39_INTERNAL_91f69526_4_k_cu_1c9fcd87_37644cuda3std6ranges3__45__cpo9iter_moveE:
	.zero		1
	.type		_ZN39_INTERNAL_91f69526_4_k_cu_1c9fcd87_37644cuda3std3__45__cpo5beginE,@object
	.size		_ZN39_INTERNAL_91f69526_4_k_cu_1c9fcd87_37644cuda3std3__45__cpo5beginE,(_ZN39_INTERNAL_91f69526_4_k_cu_1c9fcd87_37644cuda3std3__441_GLOBAL__N__91f69526_4_k_cu_1c9fcd87_37646ignoreE - _ZN39_INTERNAL_91f69526_4_k_cu_1c9fcd87_37644cuda3std3__45__cpo5beginE)
_ZN39_INTERNAL_91f69526_4_k_cu_1c9fcd87_37644cuda3std3__45__cpo5beginE:
	.zero		1
	.type		_ZN39_INTERNAL_91f69526_4_k_cu_1c9fcd87_37644cuda3std3__441_GLOBAL__N__91f69526_4_k_cu_1c9fcd87_37646ignoreE,@object
	.size		_ZN39_INTERNAL_91f69526_4_k_cu_1c9fcd87_37644cuda3std3__441_GLOBAL__N__91f69526_4_k_cu_1c9fcd87_37646ignoreE,(_ZN39_INTERNAL_91f69526_4_k_cu_1c9fcd87_37644cute7productE - _ZN39_INTERNAL_91f69526_4_k_cu_1c9fcd87_37644cuda3std3__441_GLOBAL__N__91f69526_4_k_cu_1c9fcd87_37646ignoreE)
_ZN39_INTERNAL_91f69526_4_k_cu_1c9fcd87_37644cuda3std3__441_GLOBAL__N__91f69526_4_k_cu_1c9fcd87_37646ignoreE:
	.zero		1
	.type		_ZN39_INTERNAL_91f69526_4_k_cu_1c9fcd87_37644cute7productE,@object
	.size		_ZN39_INTERNAL_91f69526_4_k_cu_1c9fcd87_37644cute7productE,(_ZN39_INTERNAL_91f69526_4_k_cu_1c9fcd87_37644cuda3std3__45__cpo3endE - _ZN39_INTERNAL_91f69526_4_k_cu_1c9fcd87_37644cute7productE)
_ZN39_INTERNAL_91f69526_4_k_cu_1c9fcd87_37644cute7productE:
	.zero		1
	.type		_ZN39_INTERNAL_91f69526_4_k_cu_1c9fcd87_37644cuda3std3__45__cpo3endE,@object
	.size		_ZN39_INTERNAL_91f69526_4_k_cu_1c9fcd87_37644cuda3std3__45__cpo3endE,(_ZN39_INTERNAL_91f69526_4_k_cu_1c9fcd87_37644cuda3std3__419piecewise_constructE - _ZN39_INTERNAL_91f69526_4_k_cu_1c9fcd87_37644cuda3std3__45__cpo3endE)
_ZN39_INTERNAL_91f69526_4_k_cu_1c9fcd87_37644cuda3std3__45__cpo3endE:
	.zero		1
	.type		_ZN39_INTERNAL_91f69526_4_k_cu_1c9fcd87_37644cuda3std3__419piecewise_constructE,@object
	.size		_ZN39_INTERNAL_91f69526_4_k_cu_1c9fcd87_37644cuda3std3__419piecewise_constructE,(_ZN39_INTERNAL_91f69526_4_k_cu_1c9fcd87_37644cuda3std3__45__cpo4cendE - _ZN39_INTERNAL_91f69526_4_k_cu_1c9fcd87_37644cuda3std3__419piecewise_constructE)
_ZN39_INTERNAL_91f69526_4_k_cu_1c9fcd87_37644cuda3std3__419piecewise_constructE:
	.zero		1
	.type		_ZN39_INTERNAL_91f69526_4_k_cu_1c9fcd87_37644cuda3std3__45__cpo4cendE,@object
	.size		_ZN39_INTERNAL_91f69526_4_k_cu_1c9fcd87_37644cuda3std3__45__cpo4cendE,(_ZN39_INTERNAL_91f69526_4_k_cu_1c9fcd87_37644cuda3std6ranges3__45__cpo4swapE - _ZN39_INTERNAL_91f69526_4_k_cu_1c9fcd87_37644cuda3std3__45__cpo4cendE)
_ZN39_INTERNAL_91f69526_4_k_cu_1c9fcd87_37644cuda3std3__45__cpo4cendE:
	.zero		1
	.type		_ZN39_INTERNAL_91f69526_4_k_cu_1c9fcd87_37644cuda3std6ranges3__45__cpo4swapE,@object
	.size		_ZN39_INTERNAL_91f69526_4_k_cu_1c9fcd87_37644cuda3std6ranges3__45__cpo4swapE,(.L_10 - _ZN39_INTERNAL_91f69526_4_k_cu_1c9fcd87_37644cuda3std6ranges3__45__cpo4swapE)
_ZN39_INTERNAL_91f69526_4_k_cu_1c9fcd87_37644cuda3std6ranges3__45__cpo4swapE:
	.zero		1
.L_10:


//--------------------- .nv.constant0._ZN7cutlass13device_kernelINS_4conv6kernel13ConvUniversalINS1_16ConvProblemShapeILNS1_8OperatorE1ELi3EEENS1_10collective14CollectiveConvINS1_47MainloopSm100TmaUmmaWarpSpecializedImplicitGemmILS5_1ELi17ELi3ELi1ELi2EN4cute5tupleIJNSA_1CILi1EEESD_SD_EEEEENSB_IJNSC_ILi64EEENSC_ILi128EEENSB_IJNSC_ILi32EEEEEEEEENS_6half_tESL_NSA_8TiledMMAINSA_8MMA_AtomIJNSA_20SM100_MMA_F16BF16_SSISL_SL_fLi64ELi128ELNSA_4UMMA5MajorE0ELSQ_1ELNSP_7ScaleInE0ELSR_0EEEEEENSA_6LayoutISE_NSB_IJNSC_ILi0EEESV_SV_EEEEENSB_IJNSA_10UnderscoreESY_SY_EEEEENS7_6detail27Sm100ImplicitGemmTileTraitsINSA_20SM90_TMA_LOAD_IM2COLENSA_14ComposedLayoutINSA_7SwizzleILi2ELi4ELi3EEENSA_18smem_ptr_flag_bitsILi16EEENSU_INSB_IJNSC_ILi8EEESI_EEENSB_IJSI_SD_EEEEEEEvEENS12_INSA_13SM90_TMA_LOADENS14_INS15_ILi3ELi4ELi3EEES18_NSU_INSB_IJSG_S19_EEENSB_IJSD_SG_EEEEEEEvEEEENS_8epilogue10collective18CollectiveEpilogueINS1N_23Sm100TmaWarpSpecializedILi4ELi2ELi16ELb1ELb0EEEJSK_NSB_IJNSU_ISG_SD_EENSU_ISI_SD_EEEEESL_NSB_IJNSB_IJllllEEESD_SV_EEESL_S1W_NS1N_6fusion15FusionCallbacksIS1R_NS1X_17LinearCombinationISL_fSL_fLNS_15FloatRoundStyleE2EEESK_S1U_JEEENSA_5SM1004TMEM4LOAD26SM100_TMEM_LOAD_16dp256b4xES13_S1D_NSA_17SM75_U32x4_LDSM_NENSA_21SM90_TMA_STORE_IM2COLES1D_NSA_17SM90_U32x4_STSM_NENSA_39AutoVectorizingCopyWithAssumedAlignmentILi128EEEEEEvvEEEEvNT_6ParamsE --------------------------
	.section	.nv.constant0._ZN7cutlass13device_kernelINS_4conv6kernel13ConvUniversalINS1_16ConvProblemShapeILNS1_8OperatorE1ELi3EEENS1_10collective14CollectiveConvINS1_47MainloopSm100TmaUmmaWarpSpecializedImplicitGemmILS5_1ELi17ELi3ELi1ELi2EN4cute5tupleIJNSA_1CILi1EEESD_SD_EEEEENSB_IJNSC_ILi64EEENSC_ILi128EEENSB_IJNSC_ILi32EEEEEEEEENS_6half_tESL_NSA_8TiledMMAINSA_8MMA_AtomIJNSA_20SM100_MMA_F16BF16_SSISL_SL_fLi64ELi128ELNSA_4UMMA5MajorE0ELSQ_1ELNSP_7ScaleInE0ELSR_0EEEEEENSA_6LayoutISE_NSB_IJNSC_ILi0EEESV_SV_EEEEENSB_IJNSA_10UnderscoreESY_SY_EEEEENS7_6detail27Sm100ImplicitGemmTileTraitsINSA_20SM90_TMA_LOAD_IM2COLENSA_14ComposedLayoutINSA_7SwizzleILi2ELi4ELi3EEENSA_18smem_ptr_flag_bitsILi16EEENSU_INSB_IJNSC_ILi8EEESI_EEENSB_IJSI_SD_EEEEEEEvEENS12_INSA_13SM90_TMA_LOADENS14_INS15_ILi3ELi4ELi3EEES18_NSU_INSB_IJSG_S19_EEENSB_IJSD_SG_EEEEEEEvEEEENS_8epilogue10collective18CollectiveEpilogueINS1N_23Sm100TmaWarpSpecializedILi4ELi2ELi16ELb1ELb0EEEJSK_NSB_IJNSU_ISG_SD_EENSU_ISI_SD_EEEEESL_NSB_IJNSB_IJllllEEESD_SV_EEESL_S1W_NS1N_6fusion15FusionCallbacksIS1R_NS1X_17LinearCombinationISL_fSL_fLNS_15FloatRoundStyleE2EEESK_S1U_JEEENSA_5SM1004TMEM4LOAD26SM100_TMEM_LOAD_16dp256b4xES13_S1D_NSA_17SM75_U32x4_LDSM_NENSA_21SM90_TMA_STORE_IM2COLES1D_NSA_17SM90_U32x4_STSM_NENSA_39AutoVectorizingCopyWithAssumedAlignmentILi128EEEEEEvvEEEEvNT_6ParamsE,"a",@progbits
	.sectionflags	@""
	.align	4
.nv.constant0._ZN7cutlass13device_kernelINS_4conv6kernel13ConvUniversalINS1_16ConvProblemShapeILNS1_8OperatorE1ELi3EEENS1_10collective14CollectiveConvINS1_47MainloopSm100TmaUmmaWarpSpecializedImplicitGemmILS5_1ELi17ELi3ELi1ELi2EN4cute5tupleIJNSA_1CILi1EEESD_SD_EEEEENSB_IJNSC_ILi64EEENSC_ILi128EEENSB_IJNSC_ILi32EEEEEEEEENS_6half_tESL_NSA_8TiledMMAINSA_8MMA_AtomIJNSA_20SM100_MMA_F16BF16_SSISL_SL_fLi64ELi128ELNSA_4UMMA5MajorE0ELSQ_1ELNSP_7ScaleInE0ELSR_0EEEEEENSA_6LayoutISE_NSB_IJNSC_ILi0EEESV_SV_EEEEENSB_IJNSA_10UnderscoreESY_SY_EEEEENS7_6detail27Sm100ImplicitGemmTileTraitsINSA_20SM90_TMA_LOAD_IM2COLENSA_14ComposedLayoutINSA_7SwizzleILi2ELi4ELi3EEENSA_18smem_ptr_flag_bitsILi16EEENSU_INSB_IJNSC_ILi8EEESI_EEENSB_IJSI_SD_EEEEEEEvEENS12_INSA_13SM90_TMA_LOADENS14_INS15_ILi3ELi4ELi3EEES18_NSU_INSB_IJSG_S19_EEENSB_IJSD_SG_EEEEEEEvEEEENS_8epilogue10collective18CollectiveEpilogueINS1N_23Sm100TmaWarpSpecializedILi4ELi2ELi16ELb1ELb0EEEJSK_NSB_IJNSU_ISG_SD_EENSU_ISI_SD_EEEEESL_NSB_IJNSB_IJllllEEESD_SV_EEESL_S1W_NS1N_6fusion15FusionCallbacksIS1R_NS1X_17LinearCombinationISL_fSL_fLNS_15FloatRoundStyleE2EEESK_S1U_JEEENSA_5SM1004TMEM4LOAD26SM100_TMEM_LOAD_16dp256b4xES13_S1D_NSA_17SM75_U32x4_LDSM_NENSA_21SM90_TMA_STORE_IM2COLES1D_NSA_17SM90_U32x4_STSM_NENSA_39AutoVectorizingCopyWithAssumedAlignmentILi128EEEEEEvvEEEEvNT_6ParamsE:
	.zero		3200


//--------------------- SYMBOLS --------------------------

	.type		.nv.reservedSmem.offset0,@object
	.size		.nv.reservedSmem.offset0,0x4
	.type		.nv.reservedSmem.cap,@object
	.size		.nv.reservedSmem.cap,0x4
	.type		__assertfail,@function
